//
// Generated by NVIDIA NVVM Compiler
//
// Compiler Build ID: CL-36424714
// Cuda compilation tools, release 13.0, V13.0.88
// Based on NVVM 20.0.0
//

.version 9.0
.target sm_100
.address_size 64

	// .globl	_Z21compute_accelerationsP6float4P6float3jPff
// _ZZ21compute_accelerationsP6float4P6float3jPffE8p_buffer has been demoted

.visible .entry _Z21compute_accelerationsP6float4P6float3jPff(
	.param .u64 .ptr .align 1 _Z21compute_accelerationsP6float4P6float3jPff_param_0,
	.param .u64 .ptr .align 1 _Z21compute_accelerationsP6float4P6float3jPff_param_1,
	.param .u32 _Z21compute_accelerationsP6float4P6float3jPff_param_2,
	.param .u64 .ptr .align 1 _Z21compute_accelerationsP6float4P6float3jPff_param_3,
	.param .f32 _Z21compute_accelerationsP6float4P6float3jPff_param_4
)
{
	.reg .pred 	%p<8>;
	.reg .b32 	%r<32>;
	.reg .b32 	%f<60>;
	.reg .b64 	%rd<15>;
	// demoted variable
	.shared .align 16 .b8 _ZZ21compute_accelerationsP6float4P6float3jPffE8p_buffer[4096];
	ld.param.u64 	%rd4, [_Z21compute_accelerationsP6float4P6float3jPff_param_0];
	ld.param.u64 	%rd2, [_Z21compute_accelerationsP6float4P6float3jPff_param_1];
	ld.param.u32 	%r17, [_Z21compute_accelerationsP6float4P6float3jPff_param_2];
	ld.param.u64 	%rd3, [_Z21compute_accelerationsP6float4P6float3jPff_param_3];
	ld.param.f32 	%f20, [_Z21compute_accelerationsP6float4P6float3jPff_param_4];
	cvta.to.global.u64 	%rd1, %rd4;
	mov.u32 	%r18, %ctaid.x;
	mov.u32 	%r19, %ntid.x;
	mov.u32 	%r1, %tid.x;
	mad.lo.s32 	%r2, %r18, %r19, %r1;
	setp.ge.u32 	%p1, %r2, %r17;
	@%p1 bra 	$L__BB0_9;
	mul.f32 	%f1, %f20, %f20;
	mul.wide.s32 	%rd5, %r2, 16;
	add.s64 	%rd6, %rd1, %rd5;
	.pragma "used_bytes_mask 4095";
	ld.global.v4.f32 	{%f2, %f3, %f4, %f22}, [%rd6];
	mov.u32 	%r3, %nctaid.x;
	shl.b32 	%r21, %r1, 4;
	mov.u32 	%r22, _ZZ21compute_accelerationsP6float4P6float3jPffE8p_buffer;
	add.s32 	%r4, %r22, %r21;
	mov.f32 	%f56, 0f00000000;
	mov.b32 	%r27, 0;
	mov.f32 	%f55, %f56;
	mov.f32 	%f54, %f56;
$L__BB0_2:
	shl.b32 	%r30, %r27, 8;
	add.s32 	%r23, %r30, %r1;
	mul.wide.u32 	%rd7, %r23, 16;
	add.s64 	%rd8, %rd1, %rd7;
	ld.global.v4.f32 	{%f23, %f24, %f25, %f26}, [%rd8];
	st.shared.v4.f32 	[%r4], {%f23, %f24, %f25, %f26};
	bar.sync 	0;
	setp.ge.u32 	%p2, %r30, %r17;
	@%p2 bra 	$L__BB0_7;
	sub.s32 	%r29, %r30, %r2;
	mov.b32 	%r31, 1;
	mov.u32 	%r28, %r22;
$L__BB0_4:
	setp.eq.s32 	%p3, %r29, 0;
	@%p3 bra 	$L__BB0_6;
	ld.shared.v4.f32 	{%f27, %f28, %f29, %f30}, [%r28];
	sub.f32 	%f31, %f2, %f27;
	sub.f32 	%f32, %f3, %f28;
	sub.f32 	%f33, %f4, %f29;
	mul.f32 	%f34, %f32, %f32;
	fma.rn.f32 	%f35, %f31, %f31, %f34;
	fma.rn.f32 	%f36, %f33, %f33, %f35;
	add.f32 	%f37, %f1, %f36;
	mul.f32 	%f38, %f37, %f37;
	mul.f32 	%f39, %f37, %f38;
	sqrt.rn.f32 	%f40, %f39;
	div.rn.f32 	%f41, %f30, %f40;
	mul.f32 	%f42, %f31, %f41;
	sub.f32 	%f56, %f56, %f42;
	mul.f32 	%f43, %f32, %f41;
	sub.f32 	%f55, %f55, %f43;
	mul.f32 	%f44, %f33, %f41;
	sub.f32 	%f54, %f54, %f44;
$L__BB0_6:
	add.s32 	%r26, %r31, -1;
	setp.lt.u32 	%p4, %r26, 255;
	add.s32 	%r30, %r30, 1;
	setp.lt.u32 	%p5, %r30, %r17;
	and.pred  	%p6, %p4, %p5;
	add.s32 	%r31, %r31, 1;
	add.s32 	%r29, %r29, 1;
	add.s32 	%r28, %r28, 16;
	@%p6 bra 	$L__BB0_4;
$L__BB0_7:
	bar.sync 	0;
	add.s32 	%r27, %r27, 1;
	setp.ne.s32 	%p7, %r27, %r3;
	@%p7 bra 	$L__BB0_2;
	cvta.to.global.u64 	%rd9, %rd2;
	mul.wide.s32 	%rd10, %r2, 12;
	add.s64 	%rd11, %rd9, %rd10;
	st.global.f32 	[%rd11], %f56;
	st.global.f32 	[%rd11+4], %f55;
	st.global.f32 	[%rd11+8], %f54;
	mul.f32 	%f45, %f56, %f56;
	fma.rn.f32 	%f46, %f55, %f55, %f45;
	fma.rn.f32 	%f47, %f54, %f54, %f46;
	cvta.to.global.u64 	%rd12, %rd3;
	mul.wide.s32 	%rd13, %r2, 4;
	add.s64 	%rd14, %rd12, %rd13;
	st.global.f32 	[%rd14], %f47;
$L__BB0_9:
	ret;

}
	// .globl	_Z20first_step_particlesP6float4P6float3S2_S2_jf
.visible .entry _Z20first_step_particlesP6float4P6float3S2_S2_jf(
	.param .u64 .ptr .align 1 _Z20first_step_particlesP6float4P6float3S2_S2_jf_param_0,
	.param .u64 .ptr .align 1 _Z20first_step_particlesP6float4P6float3S2_S2_jf_param_1,
	.param .u64 .ptr .align 1 _Z20first_step_particlesP6float4P6float3S2_S2_jf_param_2,
	.param .u64 .ptr .align 1 _Z20first_step_particlesP6float4P6float3S2_S2_jf_param_3,
	.param .u32 _Z20first_step_particlesP6float4P6float3S2_S2_jf_param_4,
	.param .f32 _Z20first_step_particlesP6float4P6float3S2_S2_jf_param_5
)
{
	.reg .pred 	%p<2>;
	.reg .b32 	%r<6>;
	.reg .b32 	%f<19>;
	.reg .b64 	%rd<15>;
	.reg .b64 	%fd<17>;

	ld.param.u64 	%rd1, [_Z20first_step_particlesP6float4P6float3S2_S2_jf_param_0];
	ld.param.u64 	%rd2, [_Z20first_step_particlesP6float4P6float3S2_S2_jf_param_1];
	ld.param.u64 	%rd3, [_Z20first_step_particlesP6float4P6float3S2_S2_jf_param_2];
	ld.param.u64 	%rd4, [_Z20first_step_particlesP6float4P6float3S2_S2_jf_param_3];
	ld.param.u32 	%r2, [_Z20first_step_particlesP6float4P6float3S2_S2_jf_param_4];
	ld.param.f32 	%f1, [_Z20first_step_particlesP6float4P6float3S2_S2_jf_param_5];
	mov.u32 	%r3, %ctaid.x;
	mov.u32 	%r4, %ntid.x;
	mov.u32 	%r5, %tid.x;
	mad.lo.s32 	%r1, %r3, %r4, %r5;
	setp.ge.u32 	%p1, %r1, %r2;
	@%p1 bra 	$L__BB1_2;
	cvta.to.global.u64 	%rd5, %rd1;
	cvta.to.global.u64 	%rd6, %rd2;
	cvta.to.global.u64 	%rd7, %rd3;
	cvta.to.global.u64 	%rd8, %rd4;
	mul.wide.s32 	%rd9, %r1, 16;
	add.s64 	%rd10, %rd5, %rd9;
	ld.global.f32 	%f2, [%rd10];
	mul.wide.s32 	%rd11, %r1, 12;
	add.s64 	%rd12, %rd6, %rd11;
	st.global.f32 	[%rd12], %f2;
	ld.global.f32 	%f3, [%rd10+4];
	st.global.f32 	[%rd12+4], %f3;
	ld.global.f32 	%f4, [%rd10+8];
	st.global.f32 	[%rd12+8], %f4;
	add.s64 	%rd13, %rd7, %rd11;
	ld.global.f32 	%f5, [%rd13];
	fma.rn.f32 	%f6, %f1, %f5, %f2;
	cvt.f64.f32 	%fd1, %f6;
	add.s64 	%rd14, %rd8, %rd11;
	ld.global.f32 	%f7, [%rd14];
	cvt.f64.f32 	%fd2, %f7;
	mul.f64 	%fd3, %fd2, 0d3FE0000000000000;
	cvt.f64.f32 	%fd4, %f1;
	mul.f64 	%fd5, %fd3, %fd4;
	fma.rn.f64 	%fd6, %fd5, %fd4, %fd1;
	cvt.rn.f32.f64 	%f8, %fd6;
	st.global.f32 	[%rd10], %f8;
	ld.global.f32 	%f9, [%rd12+4];
	ld.global.f32 	%f10, [%rd13+4];
	fma.rn.f32 	%f11, %f1, %f10, %f9;
	cvt.f64.f32 	%fd7, %f11;
	ld.global.f32 	%f12, [%rd14+4];
	cvt.f64.f32 	%fd8, %f12;
	mul.f64 	%fd9, %fd8, 0d3FE0000000000000;
	mul.f64 	%fd10, %fd9, %fd4;
	fma.rn.f64 	%fd11, %fd10, %fd4, %fd7;
	cvt.rn.f32.f64 	%f13, %fd11;
	st.global.f32 	[%rd10+4], %f13;
	ld.global.f32 	%f14, [%rd12+8];
	ld.global.f32 	%f15, [%rd13+8];
	fma.rn.f32 	%f16, %f1, %f15, %f14;
	cvt.f64.f32 	%fd12, %f16;
	ld.global.f32 	%f17, [%rd14+8];
	cvt.f64.f32 	%fd13, %f17;
	mul.f64 	%fd14, %fd13, 0d3FE0000000000000;
	mul.f64 	%fd15, %fd14, %fd4;
	fma.rn.f64 	%fd16, %fd15, %fd4, %fd12;
	cvt.rn.f32.f64 	%f18, %fd16;
	st.global.f32 	[%rd10+8], %f18;
$L__BB1_2:
	ret;

}
	// .globl	_Z14step_particlesP6float4P6float3S2_jff
.visible .entry _Z14step_particlesP6float4P6float3S2_jff(
	.param .u64 .ptr .align 1 _Z14step_particlesP6float4P6float3S2_jff_param_0,
	.param .u64 .ptr .align 1 _Z14step_particlesP6float4P6float3S2_jff_param_1,
	.param .u64 .ptr .align 1 _Z14step_particlesP6float4P6float3S2_jff_param_2,
	.param .u32 _Z14step_particlesP6float4P6float3S2_jff_param_3,
	.param .f32 _Z14step_particlesP6float4P6float3S2_jff_param_4,
	.param .f32 _Z14step_particlesP6float4P6float3S2_jff_param_5
)
{
	.reg .pred 	%p<2>;
	.reg .b32 	%r<6>;
	.reg .b32 	%f<32>;
	.reg .b64 	%rd<12>;
	.reg .b64 	%fd<10>;

	ld.param.u64 	%rd1, [_Z14step_particlesP6float4P6float3S2_jff_param_0];
	ld.param.u64 	%rd2, [_Z14step_particlesP6float4P6float3S2_jff_param_1];
	ld.param.u64 	%rd3, [_Z14step_particlesP6float4P6float3S2_jff_param_2];
	ld.param.u32 	%r2, [_Z14step_particlesP6float4P6float3S2_jff_param_3];
	ld.param.f32 	%f1, [_Z14step_particlesP6float4P6float3S2_jff_param_4];
	ld.param.f32 	%f2, [_Z14step_particlesP6float4P6float3S2_jff_param_5];
	mov.u32 	%r3, %ctaid.x;
	mov.u32 	%r4, %ntid.x;
	mov.u32 	%r5, %tid.x;
	mad.lo.s32 	%r1, %r3, %r4, %r5;
	setp.ge.u32 	%p1, %r1, %r2;
	@%p1 bra 	$L__BB2_2;
	cvta.to.global.u64 	%rd4, %rd1;
	cvta.to.global.u64 	%rd5, %rd2;
	cvta.to.global.u64 	%rd6, %rd3;
	mul.wide.s32 	%rd7, %r1, 16;
	add.s64 	%rd8, %rd4, %rd7;
	.pragma "used_bytes_mask 4095";
	ld.global.v4.f32 	{%f3, %f4, %f5, %f6}, [%rd8];
	mul.wide.s32 	%rd9, %r1, 12;
	add.s64 	%rd10, %rd5, %rd9;
	ld.global.f32 	%f7, [%rd10];
	sub.f32 	%f8, %f3, %f7;
	div.rn.f32 	%f9, %f1, %f2;
	fma.rn.f32 	%f10, %f9, %f8, %f3;
	cvt.f64.f32 	%fd1, %f10;
	add.s64 	%rd11, %rd6, %rd9;
	ld.global.f32 	%f11, [%rd11];
	mul.f32 	%f12, %f1, %f11;
	add.f32 	%f13, %f1, %f2;
	mul.f32 	%f14, %f13, %f12;
	cvt.f64.f32 	%fd2, %f14;
	fma.rn.f64 	%fd3, %fd2, 0d3FE0000000000000, %fd1;
	cvt.rn.f32.f64 	%f15, %fd3;
	ld.global.f32 	%f16, [%rd10+4];
	sub.f32 	%f17, %f4, %f16;
	fma.rn.f32 	%f18, %f9, %f17, %f4;
	cvt.f64.f32 	%fd4, %f18;
	ld.global.f32 	%f19, [%rd11+4];
	mul.f32 	%f20, %f1, %f19;
	mul.f32 	%f21, %f13, %f20;
	cvt.f64.f32 	%fd5, %f21;
	fma.rn.f64 	%fd6, %fd5, 0d3FE0000000000000, %fd4;
	cvt.rn.f32.f64 	%f22, %fd6;
	ld.global.f32 	%f23, [%rd10+8];
	sub.f32 	%f24, %f5, %f23;
	fma.rn.f32 	%f25, %f9, %f24, %f5;
	cvt.f64.f32 	%fd7, %f25;
	ld.global.f32 	%f26, [%rd11+8];
	mul.f32 	%f27, %f1, %f26;
	mul.f32 	%f28, %f13, %f27;
	cvt.f64.f32 	%fd8, %f28;
	fma.rn.f64 	%fd9, %fd8, 0d3FE0000000000000, %fd7;
	cvt.rn.f32.f64 	%f29, %fd9;
	st.global.f32 	[%rd10], %f3;
	ld.global.f32 	%f30, [%rd8+4];
	st.global.f32 	[%rd10+4], %f30;
	ld.global.f32 	%f31, [%rd8+8];
	st.global.f32 	[%rd10+8], %f31;
	st.global.v2.f32 	[%rd8], {%f15, %f22};
	st.global.f32 	[%rd8+8], %f29;
$L__BB2_2:
	ret;

}


// ===== COMPILED SASS (sm_100) =====

	.target	sm_100

	.elftype	@"ET_EXEC"


//--------------------- .note.nv.tkinfo           --------------------------
	.section	.note.nv.tkinfo,"",@"SHT_NOTE"
	.sectionflags	@"SHF_NOTE_NV_TKINFO"
	.tkinfo
        /*0018*/ 	.word	0x00000002
        /*0030*/ 	.string	""
        /*0030*/ 	.string	"ptxas"
        /*0030*/ 	.string	"Cuda compilation tools, release 13.0, V13.0.88"
        /*0030*/ 	.string	"Build cuda_13.0.r13.0/compiler.36424714_0"
        /*0030*/ 	.string	"-arch sm_100 -m 64 "



//--------------------- .note.nv.cuinfo           --------------------------
	.section	.note.nv.cuinfo,"",@"SHT_NOTE"
	.sectionflags	@"SHF_NOTE_NV_CUINFO"
        /*0018*/ 	.short	0x0002
        /*001a*/ 	.short	0x0064
        /*001c*/ 	.short	0x0082
	.zero		2


//--------------------- .nv.info                  --------------------------
	.section	.nv.info,"",@"SHT_CUDA_INFO"
	.align	4


	//----- nvinfo : EIATTR_REGCOUNT
	.align		4
        /*0000*/ 	.byte	0x04, 0x2f
        /*0002*/ 	.short	(.L_1 - .L_0)
	.align		4
.L_0:
        /*0004*/ 	.word	index@(_Z21compute_accelerationsP6float4P6float3jPff)
        /*0008*/ 	.word	0x0000001d


	//----- nvinfo : EIATTR_FRAME_SIZE
	.align		4
.L_1:
        /*000c*/ 	.byte	0x04, 0x11
        /*000e*/ 	.short	(.L_3 - .L_2)
	.align		4
.L_2:
        /*0010*/ 	.word	index@($__internal_2_$__cuda_sm3x_div_rn_noftz_f32_slowpath)
        /*0014*/ 	.word	0x00000000


	//----- nvinfo : EIATTR_FRAME_SIZE
	.align		4
.L_3:
        /*0018*/ 	.byte	0x04, 0x11
        /*001a*/ 	.short	(.L_5 - .L_4)
	.align		4
.L_4:
        /*001c*/ 	.word	index@($__internal_1_$__cuda_sm20_sqrt_rn_f32_slowpath)
        /*0020*/ 	.word	0x00000000


	//----- nvinfo : EIATTR_FRAME_SIZE
	.align		4
.L_5:
        /*0024*/ 	.byte	0x04, 0x11
        /*0026*/ 	.short	(.L_7 - .L_6)
	.align		4
.L_6:
        /*0028*/ 	.word	index@(_Z21compute_accelerationsP6float4P6float3jPff)
        /*002c*/ 	.word	0x00000000


	//----- nvinfo : EIATTR_REGCOUNT
	.align		4
.L_7:
        /*0030*/ 	.byte	0x04, 0x2f
        /*0032*/ 	.short	(.L_9 - .L_8)
	.align		4
.L_8:
        /*0034*/ 	.word	index@(_Z20first_step_particlesP6float4P6float3S2_S2_jf)
        /*0038*/ 	.word	0x00000016


	//----- nvinfo : EIATTR_FRAME_SIZE
	.align		4
.L_9:
        /*003c*/ 	.byte	0x04, 0x11
        /*003e*/ 	.short	(.L_11 - .L_10)
	.align		4
.L_10:
        /*0040*/ 	.word	index@(_Z20first_step_particlesP6float4P6float3S2_S2_jf)
        /*0044*/ 	.word	0x00000000


	//----- nvinfo : EIATTR_REGCOUNT
	.align		4
.L_11:
        /*0048*/ 	.byte	0x04, 0x2f
        /*004a*/ 	.short	(.L_13 - .L_12)
	.align		4
.L_12:
        /*004c*/ 	.word	index@(_Z14step_particlesP6float4P6float3S2_jff)
        /*0050*/ 	.word	0x00000018


	//----- nvinfo : EIATTR_FRAME_SIZE
	.align		4
.L_13:
        /*0054*/ 	.byte	0x04, 0x11
        /*0056*/ 	.short	(.L_15 - .L_14)
	.align		4
.L_14:
        /*0058*/ 	.word	index@($__internal_0_$__cuda_sm3x_div_rn_noftz_f32_slowpath)
        /*005c*/ 	.word	0x00000000


	//----- nvinfo : EIATTR_FRAME_SIZE
	.align		4
.L_15:
        /*0060*/ 	.byte	0x04, 0x11
        /*0062*/ 	.short	(.L_17 - .L_16)
	.align		4
.L_16:
        /*0064*/ 	.word	index@(_Z14step_particlesP6float4P6float3S2_jff)
        /*0068*/ 	.word	0x00000000


	//----- nvinfo : EIATTR_MIN_STACK_SIZE
	.align		4
.L_17:
        /*006c*/ 	.byte	0x04, 0x12
        /*006e*/ 	.short	(.L_19 - .L_18)
	.align		4
.L_18:
        /*0070*/ 	.word	index@(_Z14step_particlesP6float4P6float3S2_jff)
        /*0074*/ 	.word	0x00000000


	//----- nvinfo : EIATTR_MIN_STACK_SIZE
	.align		4
.L_19:
        /*0078*/ 	.byte	0x04, 0x12
        /*007a*/ 	.short	(.L_21 - .L_20)
	.align		4
.L_20:
        /*007c*/ 	.word	index@(_Z20first_step_particlesP6float4P6float3S2_S2_jf)
        /*0080*/ 	.word	0x00000000


	//----- nvinfo : EIATTR_MIN_STACK_SIZE
	.align		4
.L_21:
        /*0084*/ 	.byte	0x04, 0x12
        /*0086*/ 	.short	(.L_23 - .L_22)
	.align		4
.L_22:
        /*0088*/ 	.word	index@(_Z21compute_accelerationsP6float4P6float3jPff)
        /*008c*/ 	.word	0x00000000
.L_23:


//--------------------- .nv.compat                --------------------------
	.section	.nv.compat,"",@"SHT_CUDA_COMPAT_INFO"
	.align	4
        /*0000*/ 	.byte	0x02, 0x09, 0x00, 0x00, 0x02, 0x02, 0x01, 0x00, 0x02, 0x05, 0x05, 0x00, 0x03, 0x07, 0x01, 0x01
        /*0010*/ 	.byte	0x02, 0x03, 0x00, 0x00, 0x02, 0x06, 0x01, 0x00, 0x04, 0x0b, 0x08, 0x00, 0x01, 0x00, 0x00, 0x00
        /*0020*/ 	.byte	0x00, 0x00, 0x00, 0x00


//--------------------- .nv.info._Z14step_particlesP6float4P6float3S2_jff --------------------------
	.section	.nv.info._Z14step_particlesP6float4P6float3S2_jff,"",@"SHT_CUDA_INFO"
	.sectionflags	@""
	.align	4


	//----- nvinfo : EIATTR_CUDA_API_VERSION
	.align		4
        /*0000*/ 	.byte	0x04, 0x37
        /*0002*/ 	.short	(.L_25 - .L_24)
.L_24:
        /*0004*/ 	.word	0x00000082


	//----- nvinfo : EIATTR_KPARAM_INFO
	.align		4
.L_25:
        /*0008*/ 	.byte	0x04, 0x17
        /*000a*/ 	.short	(.L_27 - .L_26)
.L_26:
        /*000c*/ 	.word	0x00000000
        /*0010*/ 	.short	0x0005
        /*0012*/ 	.short	0x0020
        /*0014*/ 	.byte	0x00, 0xf0, 0x11, 0x00


	//----- nvinfo : EIATTR_KPARAM_INFO
	.align		4
.L_27:
        /*0018*/ 	.byte	0x04, 0x17
        /*001a*/ 	.short	(.L_29 - .L_28)
.L_28:
        /*001c*/ 	.word	0x00000000
        /*0020*/ 	.short	0x0004
        /*0022*/ 	.short	0x001c
        /*0024*/ 	.byte	0x00, 0xf0, 0x11, 0x00


	//----- nvinfo : EIATTR_KPARAM_INFO
	.align		4
.L_29:
        /*0028*/ 	.byte	0x04, 0x17
        /*002a*/ 	.short	(.L_31 - .L_30)
.L_30:
        /*002c*/ 	.word	0x00000000
        /*0030*/ 	.short	0x0003
        /*0032*/ 	.short	0x0018
        /*0034*/ 	.byte	0x00, 0xf0, 0x11, 0x00


	//----- nvinfo : EIATTR_KPARAM_INFO
	.align		4
.L_31:
        /*0038*/ 	.byte	0x04, 0x17
        /*003a*/ 	.short	(.L_33 - .L_32)
.L_32:
        /*003c*/ 	.word	0x00000000
        /*0040*/ 	.short	0x0002
        /*0042*/ 	.short	0x0010
        /*0044*/ 	.byte	0x00, 0xf5, 0x21, 0x00


	//----- nvinfo : EIATTR_KPARAM_INFO
	.align		4
.L_33:
        /*0048*/ 	.byte	0x04, 0x17
        /*004a*/ 	.short	(.L_35 - .L_34)
.L_34:
        /*004c*/ 	.word	0x00000000
        /*0050*/ 	.short	0x0001
        /*0052*/ 	.short	0x0008
        /*0054*/ 	.byte	0x00, 0xf5, 0x21, 0x00


	//----- nvinfo : EIATTR_KPARAM_INFO
	.align		4
.L_35:
        /*0058*/ 	.byte	0x04, 0x17
        /*005a*/ 	.short	(.L_37 - .L_36)
.L_36:
        /*005c*/ 	.word	0x00000000
        /*0060*/ 	.short	0x0000
        /*0062*/ 	.short	0x0000
        /*0064*/ 	.byte	0x00, 0xf5, 0x21, 0x00


	//----- nvinfo : EIATTR_SPARSE_MMA_MASK
	.align		4
.L_37:
        /*0068*/ 	.byte	0x03, 0x50
        /*006a*/ 	.short	0x0000


	//----- nvinfo : EIATTR_MAXREG_COUNT
	.align		4
        /*006c*/ 	.byte	0x03, 0x1b
        /*006e*/ 	.short	0x00ff


	//----- nvinfo : EIATTR_MERCURY_ISA_VERSION
	.align		4
        /*0070*/ 	.byte	0x03, 0x5f
        /*0072*/ 	.short	0x0101


	//----- nvinfo : EIATTR_UNUSED_LOAD_BYTE_OFFSET
	.align		4
        /*0074*/ 	.byte	0x04, 0x44
        /*0076*/ 	.short	(.L_39 - .L_38)


	//   ....[0]....
.L_38:
        /*0078*/ 	.word	0x000000e0
        /*007c*/ 	.word	0x00000fff


	//----- nvinfo : EIATTR_VRC_CTA_INIT_COUNT
	.align		4
.L_39:
        /*0080*/ 	.byte	0x02, 0x4a
	.zero		1
	.zero		1


	//----- nvinfo : EIATTR_EXIT_INSTR_OFFSETS
	.align		4
        /*0084*/ 	.byte	0x04, 0x1c
        /*0086*/ 	.short	(.L_41 - .L_40)


	//   ....[0]....
.L_40:
        /*0088*/ 	.word	0x00000070


	//   ....[1]....
        /*008c*/ 	.word	0x00000460


	//----- nvinfo : EIATTR_CRS_STACK_SIZE
	.align		4
.L_41:
        /*0090*/ 	.byte	0x04, 0x1e
        /*0092*/ 	.short	(.L_43 - .L_42)
.L_42:
        /*0094*/ 	.word	0x00000000


	//----- nvinfo : EIATTR_CBANK_PARAM_SIZE
	.align		4
.L_43:
        /*0098*/ 	.byte	0x03, 0x19
        /*009a*/ 	.short	0x0024


	//----- nvinfo : EIATTR_PARAM_CBANK
	.align		4
        /*009c*/ 	.byte	0x04, 0x0a
        /*009e*/ 	.short	(.L_45 - .L_44)
	.align		4
.L_44:
        /*00a0*/ 	.word	index@(.nv.constant0._Z14step_particlesP6float4P6float3S2_jff)
        /*00a4*/ 	.short	0x0380
        /*00a6*/ 	.short	0x0024


	//----- nvinfo : EIATTR_SW_WAR
	.align		4
.L_45:
        /*00a8*/ 	.byte	0x04, 0x36
        /*00aa*/ 	.short	(.L_47 - .L_46)
.L_46:
        /*00ac*/ 	.word	0x00000008
.L_47:


//--------------------- .nv.info._Z20first_step_particlesP6float4P6float3S2_S2_jf --------------------------
	.section	.nv.info._Z20first_step_particlesP6float4P6float3S2_S2_jf,"",@"SHT_CUDA_INFO"
	.sectionflags	@""
	.align	4


	//----- nvinfo : EIATTR_CUDA_API_VERSION
	.align		4
        /*0000*/ 	.byte	0x04, 0x37
        /*0002*/ 	.short	(.L_49 - .L_48)
.L_48:
        /*0004*/ 	.word	0x00000082


	//----- nvinfo : EIATTR_KPARAM_INFO
	.align		4
.L_49:
        /*0008*/ 	.byte	0x04, 0x17
        /*000a*/ 	.short	(.L_51 - .L_50)
.L_50:
        /*000c*/ 	.word	0x00000000
        /*0010*/ 	.short	0x0005
        /*0012*/ 	.short	0x0024
        /*0014*/ 	.byte	0x00, 0xf0, 0x11, 0x00


	//----- nvinfo : EIATTR_KPARAM_INFO
	.align		4
.L_51:
        /*0018*/ 	.byte	0x04, 0x17
        /*001a*/ 	.short	(.L_53 - .L_52)
.L_52:
        /*001c*/ 	.word	0x00000000
        /*0020*/ 	.short	0x0004
        /*0022*/ 	.short	0x0020
        /*0024*/ 	.byte	0x00, 0xf0, 0x11, 0x00


	//----- nvinfo : EIATTR_KPARAM_INFO
	.align		4
.L_53:
        /*0028*/ 	.byte	0x04, 0x17
        /*002a*/ 	.short	(.L_55 - .L_54)
.L_54:
        /*002c*/ 	.word	0x00000000
        /*0030*/ 	.short	0x0003
        /*0032*/ 	.short	0x0018
        /*0034*/ 	.byte	0x00, 0xf5, 0x21, 0x00


	//----- nvinfo : EIATTR_KPARAM_INFO
	.align		4
.L_55:
        /*0038*/ 	.byte	0x04, 0x17
        /*003a*/ 	.short	(.L_57 - .L_56)
.L_56:
        /*003c*/ 	.word	0x00000000
        /*0040*/ 	.short	0x0002
        /*0042*/ 	.short	0x0010
        /*0044*/ 	.byte	0x00, 0xf5, 0x21, 0x00


	//----- nvinfo : EIATTR_KPARAM_INFO
	.align		4
.L_57:
        /*0048*/ 	.byte	0x04, 0x17
        /*004a*/ 	.short	(.L_59 - .L_58)
.L_58:
        /*004c*/ 	.word	0x00000000
        /*0050*/ 	.short	0x0001
        /*0052*/ 	.short	0x0008
        /*0054*/ 	.byte	0x00, 0xf5, 0x21, 0x00


	//----- nvinfo : EIATTR_KPARAM_INFO
	.align		4
.L_59:
        /*0058*/ 	.byte	0x04, 0x17
        /*005a*/ 	.short	(.L_61 - .L_60)
.L_60:
        /*005c*/ 	.word	0x00000000
        /*0060*/ 	.short	0x0000
        /*0062*/ 	.short	0x0000
        /*0064*/ 	.byte	0x00, 0xf5, 0x21, 0x00


	//----- nvinfo : EIATTR_SPARSE_MMA_MASK
	.align		4
.L_61:
        /*0068*/ 	.byte	0x03, 0x50
        /*006a*/ 	.short	0x0000


	//----- nvinfo : EIATTR_MAXREG_COUNT
	.align		4
        /*006c*/ 	.byte	0x03, 0x1b
        /*006e*/ 	.short	0x00ff


	//----- nvinfo : EIATTR_MERCURY_ISA_VERSION
	.align		4
        /*0070*/ 	.byte	0x03, 0x5f
        /*0072*/ 	.short	0x0101


	//----- nvinfo : EIATTR_VRC_CTA_INIT_COUNT
	.align		4
        /*0074*/ 	.byte	0x02, 0x4a
	.zero		1
	.zero		1


	//----- nvinfo : EIATTR_EXIT_INSTR_OFFSETS
	.align		4
        /*0078*/ 	.byte	0x04, 0x1c
        /*007a*/ 	.short	(.L_63 - .L_62)


	//   ....[0]....
.L_62:
        /*007c*/ 	.word	0x00000070


	//   ....[1]....
        /*0080*/ 	.word	0x00000390


	//----- nvinfo : EIATTR_CBANK_PARAM_SIZE
	.align		4
.L_63:
        /*0084*/ 	.byte	0x03, 0x19
        /*0086*/ 	.short	0x0028


	//----- nvinfo : EIATTR_PARAM_CBANK
	.align		4
        /*0088*/ 	.byte	0x04, 0x0a
        /*008a*/ 	.short	(.L_65 - .L_64)
	.align		4
.L_64:
        /*008c*/ 	.word	index@(.nv.constant0._Z20first_step_particlesP6float4P6float3S2_S2_jf)
        /*0090*/ 	.short	0x0380
        /*0092*/ 	.short	0x0028


	//----- nvinfo : EIATTR_SW_WAR
	.align		4
.L_65:
        /*0094*/ 	.byte	0x04, 0x36
        /*0096*/ 	.short	(.L_67 - .L_66)
.L_66:
        /*0098*/ 	.word	0x00000008
.L_67:


//--------------------- .nv.info._Z21compute_accelerationsP6float4P6float3jPff --------------------------
	.section	.nv.info._Z21compute_accelerationsP6float4P6float3jPff,"",@"SHT_CUDA_INFO"
	.sectionflags	@""
	.align	4


	//----- nvinfo : EIATTR_CUDA_API_VERSION
	.align		4
        /*0000*/ 	.byte	0x04, 0x37
        /*0002*/ 	.short	(.L_69 - .L_68)
.L_68:
        /*0004*/ 	.word	0x00000082


	//----- nvinfo : EIATTR_KPARAM_INFO
	.align		4
.L_69:
        /*0008*/ 	.byte	0x04, 0x17
        /*000a*/ 	.short	(.L_71 - .L_70)
.L_70:
        /*000c*/ 	.word	0x00000000
        /*0010*/ 	.short	0x0004
        /*0012*/ 	.short	0x0020
        /*0014*/ 	.byte	0x00, 0xf0, 0x11, 0x00


	//----- nvinfo : EIATTR_KPARAM_INFO
	.align		4
.L_71:
        /*0018*/ 	.byte	0x04, 0x17
        /*001a*/ 	.short	(.L_73 - .L_72)
.L_72:
        /*001c*/ 	.word	0x00000000
        /*0020*/ 	.short	0x0003
        /*0022*/ 	.short	0x0018
        /*0024*/ 	.byte	0x00, 0xf5, 0x21, 0x00


	//----- nvinfo : EIATTR_KPARAM_INFO
	.align		4
.L_73:
        /*0028*/ 	.byte	0x04, 0x17
        /*002a*/ 	.short	(.L_75 - .L_74)
.L_74:
        /*002c*/ 	.word	0x00000000
        /*0030*/ 	.short	0x0002
        /*0032*/ 	.short	0x0010
        /*0034*/ 	.byte	0x00, 0xf0, 0x11, 0x00


	//----- nvinfo : EIATTR_KPARAM_INFO
	.align		4
.L_75:
        /*0038*/ 	.byte	0x04, 0x17
        /*003a*/ 	.short	(.L_77 - .L_76)
.L_76:
        /*003c*/ 	.word	0x00000000
        /*0040*/ 	.short	0x0001
        /*0042*/ 	.short	0x0008
        /*0044*/ 	.byte	0x00, 0xf5, 0x21, 0x00


	//----- nvinfo : EIATTR_KPARAM_INFO
	.align		4
.L_77:
        /*0048*/ 	.byte	0x04, 0x17
        /*004a*/ 	.short	(.L_79 - .L_78)
.L_78:
        /*004c*/ 	.word	0x00000000
        /*0050*/ 	.short	0x0000
        /*0052*/ 	.short	0x0000
        /*0054*/ 	.byte	0x00, 0xf5, 0x21, 0x00


	//----- nvinfo : EIATTR_SPARSE_MMA_MASK
	.align		4
.L_79:
        /*0058*/ 	.byte	0x03, 0x50
        /*005a*/ 	.short	0x0000


	//----- nvinfo : EIATTR_MAXREG_COUNT
	.align		4
        /*005c*/ 	.byte	0x03, 0x1b
        /*005e*/ 	.short	0x00ff


	//----- nvinfo : EIATTR_NUM_BARRIERS
	.align		4
        /*0060*/ 	.byte	0x02, 0x4c
        /*0062*/ 	.byte	0x01
	.zero		1


	//----- nvinfo : EIATTR_MERCURY_ISA_VERSION
	.align		4
        /*0064*/ 	.byte	0x03, 0x5f
        /*0066*/ 	.short	0x0101


	//----- nvinfo : EIATTR_UNUSED_LOAD_BYTE_OFFSET
	.align		4
        /*0068*/ 	.byte	0x04, 0x44
        /*006a*/ 	.short	(.L_81 - .L_80)


	//   ....[0]....
.L_80:
        /*006c*/ 	.word	0x000000b0
        /*0070*/ 	.word	0x00000fff


	//----- nvinfo : EIATTR_VRC_CTA_INIT_COUNT
	.align		4
.L_81:
        /*0074*/ 	.byte	0x02, 0x4a
	.zero		1
	.zero		1


	//----- nvinfo : EIATTR_EXIT_INSTR_OFFSETS
	.align		4
        /*0078*/ 	.byte	0x04, 0x1c
        /*007a*/ 	.short	(.L_83 - .L_82)


	//   ....[0]....
.L_82:
        /*007c*/ 	.word	0x00000070


	//   ....[1]....
        /*0080*/ 	.word	0x00000640


	//----- nvinfo : EIATTR_CRS_STACK_SIZE
	.align		4
.L_83:
        /*0084*/ 	.byte	0x04, 0x1e
        /*0086*/ 	.short	(.L_85 - .L_84)
.L_84:
        /*0088*/ 	.word	0x00000000


	//----- nvinfo : EIATTR_CBANK_PARAM_SIZE
	.align		4
.L_85:
        /*008c*/ 	.byte	0x03, 0x19
        /*008e*/ 	.short	0x0024


	//----- nvinfo : EIATTR_PARAM_CBANK
	.align		4
        /*0090*/ 	.byte	0x04, 0x0a
        /*0092*/ 	.short	(.L_87 - .L_86)
	.align		4
.L_86:
        /*0094*/ 	.word	index@(.nv.constant0._Z21compute_accelerationsP6float4P6float3jPff)
        /*0098*/ 	.short	0x0380
        /*009a*/ 	.short	0x0024


	//----- nvinfo : EIATTR_SW_WAR
	.align		4
.L_87:
        /*009c*/ 	.byte	0x04, 0x36
        /*009e*/ 	.short	(.L_89 - .L_88)
.L_88:
        /*00a0*/ 	.word	0x00000008
.L_89:


//--------------------- .nv.callgraph             --------------------------
	.section	.nv.callgraph,"",@"SHT_CUDA_CALLGRAPH"
	.align	4
	.sectionentsize	8
	.align		4
        /*0000*/ 	.word	0x00000000
	.align		4
        /*0004*/ 	.word	0xffffffff
	.align		4
        /*0008*/ 	.word	0x00000000
	.align		4
        /*000c*/ 	.word	0xfffffffe
	.align		4
        /*0010*/ 	.word	0x00000000
	.align		4
        /*0014*/ 	.word	0xfffffffd
	.align		4
        /*0018*/ 	.word	0x00000000
	.align		4
        /*001c*/ 	.word	0xfffffffc


//--------------------- .text._Z14step_particlesP6float4P6float3S2_jff --------------------------
	.section	.text._Z14step_particlesP6float4P6float3S2_jff,"ax",@progbits
	.align	128
        .global         _Z14step_particlesP6float4P6float3S2_jff
        .type           _Z14step_particlesP6float4P6float3S2_jff,@function
        .size           _Z14step_particlesP6float4P6float3S2_jff,(.L_x_34 - _Z14step_particlesP6float4P6float3S2_jff)
        .other          _Z14step_particlesP6float4P6float3S2_jff,@"STO_CUDA_ENTRY STV_DEFAULT"
_Z14step_particlesP6float4P6float3S2_jff:
.text._Z14step_particlesP6float4P6float3S2_jff:
[----:B------:R-:W-:Y:S01]  /*0000*/  LDC R1, c[0x0][0x37c] ;  /* 0x0000df00ff017b82 */ /* 0x000fe20000000800 */
[----:B------:R-:W0:Y:S07]  /*0010*/  S2R R3, SR_TID.X ;  /* 0x0000000000037919 */ /* 0x000e2e0000002100 */
[----:B------:R-:W0:Y:S01]  /*0020*/  S2UR UR4, SR_CTAID.X ;  /* 0x00000000000479c3 */ /* 0x000e220000002500 */
[----:B------:R-:W1:Y:S07]  /*0030*/  LDCU UR5, c[0x0][0x398] ;  /* 0x00007300ff0577ac */ /* 0x000e6e0008000800 */
[----:B------:R-:W0:Y:S02]  /*0040*/  LDC R2, c[0x0][0x360] ;  /* 0x0000d800ff027b82 */ /* 0x000e240000000800 */
[----:B0-----:R-:W-:-:S05]  /*0050*/  IMAD R2, R2, UR4, R3 ;  /* 0x0000000402027c24 */ /* 0x001fca000f8e0203 */
[----:B-1----:R-:W-:-:S13]  /*0060*/  ISETP.GE.U32.AND P0, PT, R2, UR5, PT ;  /* 0x0000000502007c0c */ /* 0x002fda000bf06070 */
[----:B------:R-:W-:Y:S05]  /*0070*/  @P0 EXIT ;  /* 0x000000000000094d */ /* 0x000fea0003800000 */
[----:B------:R-:W0:Y:S01]  /*0080*/  LDC.64 R10, c[0x0][0x380] ;  /* 0x0000e000ff0a7b82 */ /* 0x000e220000000a00 */
[----:B------:R-:W1:Y:S01]  /*0090*/  LDCU.64 UR4, c[0x0][0x358] ;  /* 0x00006b00ff0477ac */ /* 0x000e620008000a00 */
[----:B------:R-:W2:Y:S06]  /*00a0*/  LDCU UR6, c[0x0][0x39c] ;  /* 0x00007380ff0677ac */ /* 0x000eac0008000800 */
[----:B------:R-:W3:Y:S08]  /*00b0*/  LDC.64 R8, c[0x0][0x388] ;  /* 0x0000e200ff087b82 */ /* 0x000ef00000000a00 */
[----:B------:R-:W4:Y:S01]  /*00c0*/  LDC R12, c[0x0][0x3a0] ;  /* 0x0000e800ff0c7b82 */ /* 0x000f220000000800 */
[----:B0-----:R-:W-:-:S05]  /*00d0*/  IMAD.WIDE R10, R2, 0x10, R10 ;  /* 0x00000010020a7825 */ /* 0x001fca00078e020a */
[----:B-1----:R-:W5:Y:S01]  /*00e0*/  LDG.E.128 R4, desc[UR4][R10.64] ;  /* 0x000000040a047981 */ /* 0x002f62000c1e1d00 */
[----:B---3--:R-:W-:-:S05]  /*00f0*/  IMAD.WIDE R8, R2, 0xc, R8 ;  /* 0x0000000c02087825 */ /* 0x008fca00078e0208 */
[----:B------:R-:W5:Y:S01]  /*0100*/  LDG.E R13, desc[UR4][R8.64] ;  /* 0x00000004080d7981 */ /* 0x000f62000c1e1900 */
[----:B----4-:R-:W0:Y:S01]  /*0110*/  MUFU.RCP R0, R12 ;  /* 0x0000000c00007308 */ /* 0x010e220000001000 */
[----:B--2---:R-:W-:-:S07]  /*0120*/  IMAD.U32 R15, RZ, RZ, UR6 ;  /* 0x00000006ff0f7e24 */ /* 0x004fce000f8e00ff */
[----:B------:R-:W1:Y:S01]  /*0130*/  FCHK P0, R15, R12 ;  /* 0x0000000c0f007302 */ /* 0x000e620000000000 */
[----:B0-----:R-:W-:-:S04]  /*0140*/  FFMA R3, R0, -R12, 1 ;  /* 0x3f80000000037423 */ /* 0x001fc8000000080c */
[----:B------:R-:W-:-:S04]  /*0150*/  FFMA R0, R0, R3, R0 ;  /* 0x0000000300007223 */ /* 0x000fc80000000000 */
[----:B------:R-:W-:-:S04]  /*0160*/  FFMA R3, R0, UR6, RZ ;  /* 0x0000000600037c23 */ /* 0x000fc800080000ff */
[----:B------:R-:W-:-:S04]  /*0170*/  FFMA R16, R3, -R12, UR6 ;  /* 0x0000000603107e23 */ /* 0x000fc8000800080c */
[----:B------:R-:W-:Y:S01]  /*0180*/  FFMA R16, R0, R16, R3 ;  /* 0x0000001000107223 */ /* 0x000fe20000000003 */
[----:B-----5:R-:W-:Y:S01]  /*0190*/  FADD R13, R4, -R13 ;  /* 0x8000000d040d7221 */ /* 0x020fe20000000000 */
[----:B-1----:R-:W-:Y:S06]  /*01a0*/  @!P0 BRA `(.L_x_0) ;  /* 0x00000000000c8947 */ /* 0x002fec0003800000 */
[----:B------:R-:W-:-:S07]  /*01b0*/  MOV R12, 0x1d0 ;  /* 0x000001d0000c7802 */ /* 0x000fce0000000f00 */
[----:B------:R-:W-:Y:S05]  /*01c0*/  CALL.REL.NOINC `($__internal_0_$__cuda_sm3x_div_rn_noftz_f32_slowpath) ;  /* 0x0000000000a87944 */ /* 0x000fea0003c00000 */
[----:B------:R-:W-:-:S07]  /*01d0*/  IMAD.MOV.U32 R16, RZ, RZ, R0 ;  /* 0x000000ffff107224 */ /* 0x000fce00078e0000 */
.L_x_0:
[----:B------:R-:W0:Y:S01]  /*01e0*/  LDC.64 R14, c[0x0][0x390] ;  /* 0x0000e400ff0e7b82 */ /* 0x000e220000000a00 */
[----:B------:R-:W2:Y:S01]  /*01f0*/  LDG.E R17, desc[UR4][R8.64+0x8] ;  /* 0x0000080408117981 */ /* 0x000ea2000c1e1900 */
[----:B------:R-:W1:Y:S03]  /*0200*/  LDCU UR6, c[0x0][0x39c] ;  /* 0x00007380ff0677ac */ /* 0x000e660008000800 */
[----:B------:R-:W3:Y:S03]  /*0210*/  LDG.E R18, desc[UR4][R8.64+0x4] ;  /* 0x0000040408127981 */ /* 0x000ee6000c1e1900 */
[----:B------:R-:W1:Y:S01]  /*0220*/  LDC R20, c[0x0][0x3a0] ;  /* 0x0000e800ff147b82 */ /* 0x000e620000000800 */
[----:B0-----:R-:W-:-:S05]  /*0230*/  IMAD.WIDE R2, R2, 0xc, R14 ;  /* 0x0000000c02027825 */ /* 0x001fca00078e020e */
[----:B------:R-:W4:Y:S04]  /*0240*/  LDG.E R15, desc[UR4][R2.64] ;  /* 0x00000004020f7981 */ /* 0x000f28000c1e1900 */
[----:B------:R-:W5:Y:S04]  /*0250*/  LDG.E R14, desc[UR4][R2.64+0x4] ;  /* 0x00000404020e7981 */ /* 0x000f68000c1e1900 */
[----:B------:R-:W3:Y:S04]  /*0260*/  LDG.E R0, desc[UR4][R2.64+0x8] ;  /* 0x0000080402007981 */ /* 0x000ee8000c1e1900 */
[----:B------:R0:W-:Y:S04]  /*0270*/  STG.E desc[UR4][R8.64], R4 ;  /* 0x0000000408007986 */ /* 0x0001e8000c101904 */
[----:B------:R-:W2:Y:S01]  /*0280*/  LDG.E R19, desc[UR4][R10.64+0x4] ;  /* 0x000004040a137981 */ /* 0x000ea2000c1e1900 */
[----:B------:R-:W-:-:S06]  /*0290*/  FFMA R13, R13, R16, R4 ;  /* 0x000000100d0d7223 */ /* 0x000fcc0000000004 */
[----:B------:R-:W-:Y:S01]  /*02a0*/  F2F.F64.F32 R12, R13 ;  /* 0x0000000d000c7310 */ /* 0x000fe20000201800 */
[----:B--2---:R3:W-:Y:S04]  /*02b0*/  STG.E desc[UR4][R8.64+0x4], R19 ;  /* 0x0000041308007986 */ /* 0x0047e8000c101904 */
[----:B------:R-:W2:Y:S01]  /*02c0*/  LDG.E R7, desc[UR4][R10.64+0x8] ;  /* 0x000008040a077981 */ /* 0x000ea2000c1e1900 */
[----:B------:R-:W-:-:S04]  /*02d0*/  FADD R17, R6, -R17 ;  /* 0x8000001106117221 */ /* 0x000fc80000000000 */
[-C--:B0-----:R-:W-:Y:S01]  /*02e0*/  FFMA R4, R17, R16.reuse, R6 ;  /* 0x0000001011047223 */ /* 0x081fe20000000006 */
[----:B-1----:R-:W-:Y:S01]  /*02f0*/  FADD R6, R20, UR6 ;  /* 0x0000000614067e21 */ /* 0x002fe20008000000 */
[----:B---3--:R-:W-:Y:S01]  /*0300*/  FMUL R19, R0, UR6 ;  /* 0x0000000600137c20 */ /* 0x008fe20008400000 */
[----:B------:R-:W-:Y:S01]  /*0310*/  FADD R18, R5, -R18 ;  /* 0x8000001205127221 */ /* 0x000fe20000000000 */
[----:B----4-:R-:W-:Y:S01]  /*0320*/  FMUL R15, R15, UR6 ;  /* 0x000000060f0f7c20 */ /* 0x010fe20008400000 */
[----:B-----5:R-:W-:Y:S01]  /*0330*/  FMUL R17, R14, UR6 ;  /* 0x000000060e117c20 */ /* 0x020fe20008400000 */
[----:B------:R-:W-:Y:S01]  /*0340*/  FMUL R19, R6, R19 ;  /* 0x0000001306137220 */ /* 0x000fe20000400000 */
[----:B------:R-:W-:Y:S01]  /*0350*/  FFMA R2, R18, R16, R5 ;  /* 0x0000001012027223 */ /* 0x000fe20000000005 */
[----:B------:R-:W-:Y:S01]  /*0360*/  FMUL R15, R15, R6 ;  /* 0x000000060f0f7220 */ /* 0x000fe20000400000 */
[----:B------:R-:W-:Y:S01]  /*0370*/  FMUL R17, R6, R17 ;  /* 0x0000001106117220 */ /* 0x000fe20000400000 */
[----:B------:R-:W-:Y:S08]  /*0380*/  F2F.F64.F32 R4, R4 ;  /* 0x0000000400047310 */ /* 0x000ff00000201800 */
[----:B------:R-:W0:Y:S08]  /*0390*/  F2F.F64.F32 R18, R19 ;  /* 0x0000001300127310 */ /* 0x000e300000201800 */
[----:B------:R-:W-:Y:S08]  /*03a0*/  F2F.F64.F32 R2, R2 ;  /* 0x0000000200027310 */ /* 0x000ff00000201800 */
[----:B------:R-:W1:Y:S08]  /*03b0*/  F2F.F64.F32 R14, R15 ;  /* 0x0000000f000e7310 */ /* 0x000e700000201800 */
[----:B------:R-:W3:Y:S01]  /*03c0*/  F2F.F64.F32 R16, R17 ;  /* 0x0000001100107310 */ /* 0x000ee20000201800 */
[----:B0-----:R-:W-:-:S02]  /*03d0*/  DFMA R4, R18, 0.5, R4 ;  /* 0x3fe000001204782b */ /* 0x001fc40000000004 */
[----:B-1----:R-:W-:Y:S02]  /*03e0*/  DFMA R12, R14, 0.5, R12 ;  /* 0x3fe000000e0c782b */ /* 0x002fe4000000000c */
[----:B---3--:R-:W-:-:S04]  /*03f0*/  DFMA R2, R16, 0.5, R2 ;  /* 0x3fe000001002782b */ /* 0x008fc80000000002 */
[----:B------:R-:W-:Y:S08]  /*0400*/  F2F.F32.F64 R20, R12 ;  /* 0x0000000c00147310 */ /* 0x000ff00000301000 */
[----:B------:R-:W0:Y:S08]  /*0410*/  F2F.F32.F64 R21, R2 ;  /* 0x0000000200157310 */ /* 0x000e300000301000 */
[----:B------:R-:W1:Y:S01]  /*0420*/  F2F.F32.F64 R5, R4 ;  /* 0x0000000400057310 */ /* 0x000e620000301000 */
[----:B--2---:R-:W-:Y:S04]  /*0430*/  STG.E desc[UR4][R8.64+0x8], R7 ;  /* 0x0000080708007986 */ /* 0x004fe8000c101904 */
[----:B0-----:R-:W-:Y:S04]  /*0440*/  STG.E.64 desc[UR4][R10.64], R20 ;  /* 0x000000140a007986 */ /* 0x001fe8000c101b04 */
[----:B-1----:R-:W-:Y:S01]  /*0450*/  STG.E desc[UR4][R10.64+0x8], R5 ;  /* 0x000008050a007986 */ /* 0x002fe2000c101904 */
[----:B------:R-:W-:Y:S05]  /*0460*/  EXIT ;  /* 0x000000000000794d */ /* 0x000fea0003800000 */
        .weak           $__internal_0_$__cuda_sm3x_div_rn_noftz_f32_slowpath
        .type           $__internal_0_$__cuda_sm3x_div_rn_noftz_f32_slowpath,@function
        .size           $__internal_0_$__cuda_sm3x_div_rn_noftz_f32_slowpath,(.L_x_34 - $__internal_0_$__cuda_sm3x_div_rn_noftz_f32_slowpath)
$__internal_0_$__cuda_sm3x_div_rn_noftz_f32_slowpath:
[----:B------:R-:W0:Y:S08]  /*0470*/  LDC R3, c[0x0][0x3a0] ;  /* 0x0000e800ff037b82 */ /* 0x000e300000000800 */
[----:B------:R-:W1:Y:S08]  /*0480*/  LDC R0, c[0x0][0x39c] ;  /* 0x0000e700ff007b82 */ /* 0x000e700000000800 */
[----:B------:R-:W2:Y:S01]  /*0490*/  LDC R16, c[0x0][0x39c] ;  /* 0x0000e700ff107b82 */ /* 0x000ea20000000800 */
[----:B0-----:R-:W-:-:S07]  /*04a0*/  SHF.R.U32.HI R14, RZ, 0x17, R3 ;  /* 0x00000017ff0e7819 */ /* 0x001fce0000011603 */
[----:B------:R-:W0:Y:S01]  /*04b0*/  LDC R17, c[0x0][0x3a0] ;  /* 0x0000e800ff117b82 */ /* 0x000e220000000800 */
[----:B------:R-:W-:Y:S02]  /*04c0*/  LOP3.LUT R14, R14, 0xff, RZ, 0xc0, !PT ;  /* 0x000000ff0e0e7812 */ /* 0x000fe400078ec0ff */
[----:B-1----:R-:W-:-:S03]  /*04d0*/  SHF.R.U32.HI R7, RZ, 0x17, R0 ;  /* 0x00000017ff077819 */ /* 0x002fc60000011600 */
[----:B------:R-:W-:Y:S01]  /*04e0*/  VIADD R19, R14, 0xffffffff ;  /* 0xffffffff0e137836 */ /* 0x000fe20000000000 */
[----:B------:R-:W-:-:S04]  /*04f0*/  LOP3.LUT R15, R7, 0xff, RZ, 0xc0, !PT ;  /* 0x000000ff070f7812 */ /* 0x000fc800078ec0ff */
[----:B------:R-:W-:Y:S01]  /*0500*/  ISETP.GT.U32.AND P0, PT, R19, 0xfd, PT ;  /* 0x000000fd1300780c */ /* 0x000fe20003f04070 */
[----:B------:R-:W-:-:S05]  /*0510*/  VIADD R18, R15, 0xffffffff ;  /* 0xffffffff0f127836 */ /* 0x000fca0000000000 */
[----:B------:R-:W-:-:S13]  /*0520*/  ISETP.GT.U32.OR P0, PT, R18, 0xfd, P0 ;  /* 0x000000fd1200780c */ /* 0x000fda0000704470 */
[----:B------:R-:W-:Y:S01]  /*0530*/  @!P0 MOV R7, RZ ;  /* 0x000000ff00078202 */ /* 0x000fe20000000f00 */
[----:B--2---:R-:W-:Y:S06]  /*0540*/  @!P0 BRA `(.L_x_1) ;  /* 0x00000000005c8947 */ /* 0x004fec0003800000 */
[----:B------:R-:W-:Y:S02]  /*0550*/  FSETP.GTU.FTZ.AND P0, PT, |R0|, +INF , PT ;  /* 0x7f8000000000780b */ /* 0x000fe40003f1c200 */
[----:B------:R-:W-:-:S04]  /*0560*/  FSETP.GTU.FTZ.AND P1, PT, |R3|, +INF , PT ;  /* 0x7f8000000300780b */ /* 0x000fc80003f3c200 */
[----:B------:R-:W-:-:S13]  /*0570*/  PLOP3.LUT P0, PT, P0, P1, PT, 0xf8, 0x8f ;  /* 0x00000000008f781c */ /* 0x000fda0000703f70 */
[----:B------:R-:W-:Y:S05]  /*0580*/  @P0 BRA `(.L_x_2) ;  /* 0x0000000400440947 */ /* 0x000fea0003800000 */
[----:B0-----:R-:W-:-:S13]  /*0590*/  LOP3.LUT P0, RZ, R17, 0x7fffffff, R16, 0xc8, !PT ;  /* 0x7fffffff11ff7812 */ /* 0x001fda000780c810 */
[----:B------:R-:W-:Y:S05]  /*05a0*/  @!P0 BRA `(.L_x_3) ;  /* 0x0000000400348947 */ /* 0x000fea0003800000 */
[C---:B------:R-:W-:Y:S02]  /*05b0*/  FSETP.NEU.FTZ.AND P2, PT, |R0|.reuse, +INF , PT ;  /* 0x7f8000000000780b */ /* 0x040fe40003f5d200 */
[----:B------:R-:W-:Y:S02]  /*05c0*/  FSETP.NEU.FTZ.AND P1, PT, |R3|, +INF , PT ;  /* 0x7f8000000300780b */ /* 0x000fe40003f3d200 */
[----:B------:R-:W-:-:S11]  /*05d0*/  FSETP.NEU.FTZ.AND P0, PT, |R0|, +INF , PT ;  /* 0x7f8000000000780b */ /* 0x000fd60003f1d200 */
[----:B------:R-:W-:Y:S05]  /*05e0*/  @!P1 BRA !P2, `(.L_x_3) ;  /* 0x0000000400249947 */ /* 0x000fea0005000000 */
[----:B------:R-:W-:-:S04]  /*05f0*/  LOP3.LUT P2, RZ, R16, 0x7fffffff, RZ, 0xc0, !PT ;  /* 0x7fffffff10ff7812 */ /* 0x000fc8000784c0ff */
[----:B------:R-:W-:-:S13]  /*0600*/  PLOP3.LUT P1, PT, P1, P2, PT, 0x2f, 0xf2 ;  /* 0x0000000000f2781c */ /* 0x000fda0000f24577 */
[----:B------:R-:W-:Y:S05]  /*0610*/  @P1 BRA `(.L_x_4) ;  /* 0x0000000400101947 */ /* 0x000fea0003800000 */
[----:B------:R-:W-:-:S04]  /*0620*/  LOP3.LUT P1, RZ, R17, 0x7fffffff, RZ, 0xc0, !PT ;  /* 0x7fffffff11ff7812 */ /* 0x000fc8000782c0ff */
[----:B------:R-:W-:-:S13]  /*0630*/  PLOP3.LUT P0, PT, P0, P1, PT, 0x2f, 0xf2 ;  /* 0x0000000000f2781c */ /* 0x000fda0000702577 */
[----:B------:R-:W-:Y:S05]  /*0640*/  @P0 BRA `(.L_x_5) ;  /* 0x0000000000f80947 */ /* 0x000fea0003800000 */
[----:B------:R-:W-:Y:S02]  /*0650*/  ISETP.GE.AND P0, PT, R18, RZ, PT ;  /* 0x000000ff1200720c */ /* 0x000fe40003f06270 */
[----:B------:R-:W-:-:S11]  /*0660*/  ISETP.GE.AND P1, PT, R19, RZ, PT ;  /* 0x000000ff1300720c */ /* 0x000fd60003f26270 */
[----:B------:R-:W-:Y:S02]  /*0670*/  @P0 IMAD.MOV.U32 R7, RZ, RZ, RZ ;  /* 0x000000ffff070224 */ /* 0x000fe400078e00ff */
[----:B------:R-:W-:Y:S01]  /*0680*/  @!P0 FFMA R16, R0, 1.84467440737095516160e+19, RZ ;  /* 0x5f80000000108823 */ /* 0x000fe200000000ff */
[----:B------:R-:W-:Y:S02]  /*0690*/  @!P0 IMAD.MOV.U32 R7, RZ, RZ, -0x40 ;  /* 0xffffffc0ff078424 */ /* 0x000fe400078e00ff */
[----:B------:R-:W-:Y:S02]  /*06a0*/  @!P1 FFMA R17, R3, 1.84467440737095516160e+19, RZ ;  /* 0x5f80000003119823 */ /* 0x000fe400000000ff */
[----:B------:R-:W-:-:S07]  /*06b0*/  @!P1 VIADD R7, R7, 0x40 ;  /* 0x0000004007079836 */ /* 0x000fce0000000000 */
.L_x_1:
[----:B------:R-:W-:Y:S01]  /*06c0*/  LEA R0, R14, 0xc0800000, 0x17 ;  /* 0xc08000000e007811 */ /* 0x000fe200078eb8ff */
[----:B------:R-:W-:-:S03]  /*06d0*/  VIADD R15, R15, 0xffffff81 ;  /* 0xffffff810f0f7836 */ /* 0x000fc60000000000 */
[----:B0-----:R-:W-:Y:S01]  /*06e0*/  IADD3 R17, PT, PT, -R0, R17, RZ ;  /* 0x0000001100117210 */ /* 0x001fe20007ffe1ff */
[----:B------:R-:W-:-:S03]  /*06f0*/  IMAD R0, R15, -0x800000, R16 ;  /* 0xff8000000f007824 */ /* 0x000fc600078e0210 */
[----:B------:R-:W0:Y:S01]  /*0700*/  MUFU.RCP R3, R17 ;  /* 0x0000001100037308 */ /* 0x000e220000001000 */
[----:B------:R-:W-:-:S04]  /*0710*/  FADD.FTZ R19, -R17, -RZ ;  /* 0x800000ff11137221 */ /* 0x000fc80000010100 */
[----:B0-----:R-:W-:-:S04]  /*0720*/  FFMA R18, R3, R19, 1 ;  /* 0x3f80000003127423 */ /* 0x001fc80000000013 */
[----:B------:R-:W-:-:S04]  /*0730*/  FFMA R3, R3, R18, R3 ;  /* 0x0000001203037223 */ /* 0x000fc80000000003 */
[----:B------:R-:W-:-:S04]  /*0740*/  FFMA R16, R0, R3, RZ ;  /* 0x0000000300107223 */ /* 0x000fc800000000ff */
[----:B------:R-:W-:-:S04]  /*0750*/  FFMA R18, R19, R16, R0 ;  /* 0x0000001013127223 */ /* 0x000fc80000000000 */
[----:B------:R-:W-:Y:S01]  /*0760*/  FFMA R18, R3, R18, R16 ;  /* 0x0000001203127223 */ /* 0x000fe20000000010 */
[----:B------:R-:W-:-:S03]  /*0770*/  IADD3 R16, PT, PT, R15, 0x7f, -R14 ;  /* 0x0000007f0f107810 */ /* 0x000fc60007ffe80e */
[----:B------:R-:W-:Y:S02]  /*0780*/  FFMA R19, R19, R18, R0 ;  /* 0x0000001213137223 */ /* 0x000fe40000000000 */
[----:B------:R-:W-:Y:S02]  /*0790*/  IMAD.IADD R7, R16, 0x1, R7 ;  /* 0x0000000110077824 */ /* 0x000fe400078e0207 */
[----:B------:R-:W-:-:S05]  /*07a0*/  FFMA R0, R3, R19, R18 ;  /* 0x0000001303007223 */ /* 0x000fca0000000012 */
[----:B------:R-:W-:-:S04]  /*07b0*/  SHF.R.U32.HI R14, RZ, 0x17, R0 ;  /* 0x00000017ff0e7819 */ /* 0x000fc80000011600 */
[----:B------:R-:W-:-:S05]  /*07c0*/  LOP3.LUT R14, R14, 0xff, RZ, 0xc0, !PT ;  /* 0x000000ff0e0e7812 */ /* 0x000fca00078ec0ff */
[----:B------:R-:W-:-:S05]  /*07d0*/  IMAD.IADD R17, R14, 0x1, R7 ;  /* 0x000000010e117824 */ /* 0x000fca00078e0207 */
[----:B------:R-:W-:-:S04]  /*07e0*/  IADD3 R14, PT, PT, R17, -0x1, RZ ;  /* 0xffffffff110e7810 */ /* 0x000fc80007ffe0ff */
[----:B------:R-:W-:-:S13]  /*07f0*/  ISETP.GE.U32.AND P0, PT, R14, 0xfe, PT ;  /* 0x000000fe0e00780c */ /* 0x000fda0003f06070 */
[----:B------:R-:W-:Y:S05]  /*0800*/  @!P0 BRA `(.L_x_6) ;  /* 0x0000000000808947 */ /* 0x000fea0003800000 */
[----:B------:R-:W-:-:S13]  /*0810*/  ISETP.GT.AND P0, PT, R17, 0xfe, PT ;  /* 0x000000fe1100780c */ /* 0x000fda0003f04270 */
[----:B------:R-:W-:Y:S05]  /*0820*/  @P0 BRA `(.L_x_7) ;  /* 0x00000000006c0947 */ /* 0x000fea0003800000 */
[----:B------:R-:W-:-:S13]  /*0830*/  ISETP.GE.AND P0, PT, R17, 0x1, PT ;  /* 0x000000011100780c */ /* 0x000fda0003f06270 */
[----:B------:R-:W-:Y:S05]  /*0840*/  @P0 BRA `(.L_x_8) ;  /* 0x0000000000980947 */ /* 0x000fea0003800000 */
[----:B------:R-:W-:Y:S02]  /*0850*/  ISETP.GE.AND P0, PT, R17, -0x18, PT ;  /* 0xffffffe81100780c */ /* 0x000fe40003f06270 */
[----:B------:R-:W-:-:S11]  /*0860*/  LOP3.LUT R0, R0, 0x80000000, RZ, 0xc0, !PT ;  /* 0x8000000000007812 */ /* 0x000fd600078ec0ff */
[----:B------:R-:W-:Y:S05]  /*0870*/  @!P0 BRA `(.L_x_8) ;  /* 0x00000000008c8947 */ /* 0x000fea0003800000 */
[-CC-:B------:R-:W-:Y:S01]  /*0880*/  FFMA.RZ R7, R3, R19.reuse, R18.reuse ;  /* 0x0000001303077223 */ /* 0x180fe2000000c012 */
[----:B------:R-:W-:Y:S02]  /*0890*/  VIADD R16, R17, 0x20 ;  /* 0x0000002011107836 */ /* 0x000fe40000000000 */
[-CC-:B------:R-:W-:Y:S01]  /*08a0*/  FFMA.RM R14, R3, R19.reuse, R18.reuse ;  /* 0x00000013030e7223 */ /* 0x180fe20000004012 */
[----:B------:R-:W-:Y:S02]  /*08b0*/  ISETP.NE.AND P2, PT, R17, RZ, PT ;  /* 0x000000ff1100720c */ /* 0x000fe40003f45270 */
[----:B------:R-:W-:Y:S01]  /*08c0*/  LOP3.LUT R15, R7, 0x7fffff, RZ, 0xc0, !PT ;  /* 0x007fffff070f7812 */ /* 0x000fe200078ec0ff */
[----:B------:R-:W-:Y:S01]  /*08d0*/  FFMA.RP R7, R3, R19, R18 ;  /* 0x0000001303077223 */ /* 0x000fe20000008012 */
[----:B------:R-:W-:Y:S01]  /*08e0*/  IMAD.MOV R3, RZ, RZ, -R17 ;  /* 0x000000ffff037224 */ /* 0x000fe200078e0a11 */
[----:B------:R-:W-:Y:S02]  /*08f0*/  ISETP.NE.AND P1, PT, R17, RZ, PT ;  /* 0x000000ff1100720c */ /* 0x000fe40003f25270 */
[----:B------:R-:W-:-:S02]  /*0900*/  LOP3.LUT R15, R15, 0x800000, RZ, 0xfc, !PT ;  /* 0x008000000f0f7812 */ /* 0x000fc400078efcff */
[----:B------:R-:W-:Y:S02]  /*0910*/  FSETP.NEU.FTZ.AND P0, PT, R7, R14, PT ;  /* 0x0000000e0700720b */ /* 0x000fe40003f1d000 */
[----:B------:R-:W-:Y:S02]  /*0920*/  SHF.L.U32 R16, R15, R16, RZ ;  /* 0x000000100f107219 */ /* 0x000fe400000006ff */
[----:B------:R-:W-:Y:S02]  /*0930*/  SEL R14, R3, RZ, P2 ;  /* 0x000000ff030e7207 */ /* 0x000fe40001000000 */
[----:B------:R-:W-:Y:S02]  /*0940*/  ISETP.NE.AND P1, PT, R16, RZ, P1 ;  /* 0x000000ff1000720c */ /* 0x000fe40000f25270 */
[----:B------:R-:W-:Y:S02]  /*0950*/  SHF.R.U32.HI R14, RZ, R14, R15 ;  /* 0x0000000eff0e7219 */ /* 0x000fe4000001160f */
[----:B------:R-:W-:-:S02]  /*0960*/  PLOP3.LUT P0, PT, P0, P1, PT, 0xf8, 0x8f ;  /* 0x00000000008f781c */ /* 0x000fc40000703f70 */
[----:B------:R-:W-:Y:S02]  /*0970*/  SHF.R.U32.HI R16, RZ, 0x1, R14 ;  /* 0x00000001ff107819 */ /* 0x000fe4000001160e */
[----:B------:R-:W-:-:S04]  /*0980*/  SEL R3, RZ, 0x1, !P0 ;  /* 0x00000001ff037807 */ /* 0x000fc80004000000 */
[----:B------:R-:W-:-:S04]  /*0990*/  LOP3.LUT R3, R3, 0x1, R16, 0xf8, !PT ;  /* 0x0000000103037812 */ /* 0x000fc800078ef810 */
[----:B------:R-:W-:-:S05]  /*09a0*/  LOP3.LUT R3, R3, R14, RZ, 0xc0, !PT ;  /* 0x0000000e03037212 */ /* 0x000fca00078ec0ff */
[----:B------:R-:W-:-:S05]  /*09b0*/  IMAD.IADD R3, R16, 0x1, R3 ;  /* 0x0000000110037824 */ /* 0x000fca00078e0203 */
[----:B------:R-:W-:Y:S01]  /*09c0*/  LOP3.LUT R0, R3, R0, RZ, 0xfc, !PT ;  /* 0x0000000003007212 */ /* 0x000fe200078efcff */
[----:B------:R-:W-:Y:S06]  /*09d0*/  BRA `(.L_x_8) ;  /* 0x0000000000347947 */ /* 0x000fec0003800000 */
.L_x_7:
[----:B------:R-:W-:-:S04]  /*09e0*/  LOP3.LUT R0, R0, 0x80000000, RZ, 0xc0, !PT ;  /* 0x8000000000007812 */ /* 0x000fc800078ec0ff */
[----:B------:R-:W-:Y:S01]  /*09f0*/  LOP3.LUT R0, R0, 0x7f800000, RZ, 0xfc, !PT ;  /* 0x7f80000000007812 */ /* 0x000fe200078efcff */
[----:B------:R-:W-:Y:S06]  /*0a00*/  BRA `(.L_x_8) ;  /* 0x0000000000287947 */ /* 0x000fec0003800000 */
.L_x_6:
[----:B------:R-:W-:Y:S01]  /*0a10*/  LEA R0, R7, R0, 0x17 ;  /* 0x0000000007007211 */ /* 0x000fe200078eb8ff */
[----:B------:R-:W-:Y:S06]  /*0a20*/  BRA `(.L_x_8) ;  /* 0x0000000000207947 */ /* 0x000fec0003800000 */
.L_x_5:
[----:B------:R-:W-:-:S04]  /*0a30*/  LOP3.LUT R0, R17, 0x80000000, R16, 0x48, !PT ;  /* 0x8000000011007812 */ /* 0x000fc800078e4810 */
[----:B------:R-:W-:Y:S01]  /*0a40*/  LOP3.LUT R0, R0, 0x7f800000, RZ, 0xfc, !PT ;  /* 0x7f80000000007812 */ /* 0x000fe200078efcff */
[----:B------:R-:W-:Y:S06]  /*0a50*/  BRA `(.L_x_8) ;  /* 0x0000000000147947 */ /* 0x000fec0003800000 */
.L_x_4:
[----:B------:R-:W-:Y:S01]  /*0a60*/  LOP3.LUT R0, R17, 0x80000000, R16, 0x48, !PT ;  /* 0x8000000011007812 */ /* 0x000fe200078e4810 */
[----:B------:R-:W-:Y:S06]  /*0a70*/  BRA `(.L_x_8) ;  /* 0x00000000000c7947 */ /* 0x000fec0003800000 */
.L_x_3:
[----:B------:R-:W0:Y:S01]  /*0a80*/  MUFU.RSQ R0, -QNAN ;  /* 0xffc0000000007908 */ /* 0x000e220000001400 */
[----:B------:R-:W-:Y:S05]  /*0a90*/  BRA `(.L_x_8) ;  /* 0x0000000000047947 */ /* 0x000fea0003800000 */
.L_x_2:
[----:B------:R-:W-:-:S07]  /*0aa0*/  FADD.FTZ R0, R0, R3 ;  /* 0x0000000300007221 */ /* 0x000fce0000010000 */
.L_x_8:
[----:B------:R-:W-:Y:S02]  /*0ab0*/  IMAD.MOV.U32 R14, RZ, RZ, R12 ;  /* 0x000000ffff0e7224 */ /* 0x000fe400078e000c */
[----:B------:R-:W-:-:S04]  /*0ac0*/  IMAD.MOV.U32 R15, RZ, RZ, 0x0 ;  /* 0x00000000ff0f7424 */ /* 0x000fc800078e00ff */
[----:B0-----:R-:W-:Y:S05]  /*0ad0*/  RET.REL.NODEC R14 `(_Z14step_particlesP6float4P6float3S2_jff) ;  /* 0xfffffff40e487950 */ /* 0x001fea0003c3ffff */
.L_x_9:
[----:B------:R-:W-:-:S00]  /*0ae0*/  BRA `(.L_x_9) ;  /* 0xfffffffc00fc7947 */ /* 0x000fc0000383ffff */
[----:B------:R-:W-:-:S00]  /*0af0*/  NOP ;  /* 0x0000000000007918 */ /* 0x000fc00000000000 */
        /* <DEDUP_REMOVED lines=8> */
.L_x_34:


//--------------------- .text._Z20first_step_particlesP6float4P6float3S2_S2_jf --------------------------
	.section	.text._Z20first_step_particlesP6float4P6float3S2_S2_jf,"ax",@progbits
	.align	128
        .global         _Z20first_step_particlesP6float4P6float3S2_S2_jf
        .type           _Z20first_step_particlesP6float4P6float3S2_S2_jf,@function
        .size           _Z20first_step_particlesP6float4P6float3S2_S2_jf,(.L_x_38 - _Z20first_step_particlesP6float4P6float3S2_S2_jf)
        .other          _Z20first_step_particlesP6float4P6float3S2_S2_jf,@"STO_CUDA_ENTRY STV_DEFAULT"
_Z20first_step_particlesP6float4P6float3S2_S2_jf:
.text._Z20first_step_particlesP6float4P6float3S2_S2_jf:
        /* <DEDUP_REMOVED lines=12> */
[----:B------:R-:W4:Y:S01]  /*00c0*/  LDC.64 R10, c[0x0][0x398] ;  /* 0x0000e600ff0a7b82 */ /* 0x000f220000000a00 */
[----:B0-----:R-:W-:-:S07]  /*00d0*/  IMAD.WIDE R2, R5, 0x10, R2 ;  /* 0x0000001005027825 */ /* 0x001fce00078e0202 */
[----:B------:R-:W0:Y:S01]  /*00e0*/  LDC.64 R6, c[0x0][0x390] ;  /* 0x0000e400ff067b82 */ /* 0x000e220000000a00 */
[----:B-1----:R-:W5:Y:S01]  /*00f0*/  LDG.E R15, desc[UR4][R2.64] ;  /* 0x00000004020f7981 */ /* 0x002f62000c1e1900 */
[----:B---3--:R-:W-:-:S05]  /*0100*/  IMAD.WIDE R8, R5, 0xc, R8 ;  /* 0x0000000c05087825 */ /* 0x008fca00078e0208 */
[----:B-----5:R1:W-:Y:S04]  /*0110*/  STG.E desc[UR4][R8.64], R15 ;  /* 0x0000000f08007986 */ /* 0x0203e8000c101904 */
[----:B------:R-:W3:Y:S01]  /*0120*/  LDG.E R17, desc[UR4][R2.64+0x4] ;  /* 0x0000040402117981 */ /* 0x000ee2000c1e1900 */
[----:B----4-:R-:W-:-:S03]  /*0130*/  IMAD.WIDE R10, R5, 0xc, R10 ;  /* 0x0000000c050a7825 */ /* 0x010fc600078e020a */
[----:B---3--:R-:W-:Y:S04]  /*0140*/  STG.E desc[UR4][R8.64+0x4], R17 ;  /* 0x0000041108007986 */ /* 0x008fe8000c101904 */
[----:B------:R-:W3:Y:S01]  /*0150*/  LDG.E R19, desc[UR4][R2.64+0x8] ;  /* 0x0000080402137981 */ /* 0x000ee2000c1e1900 */
[----:B0-----:R-:W-:-:S03]  /*0160*/  IMAD.WIDE R6, R5, 0xc, R6 ;  /* 0x0000000c05067825 */ /* 0x001fc600078e0206 */
[----:B---3--:R0:W-:Y:S04]  /*0170*/  STG.E desc[UR4][R8.64+0x8], R19 ;  /* 0x0000081308007986 */ /* 0x0081e8000c101904 */
[----:B------:R-:W3:Y:S04]  /*0180*/  LDG.E R16, desc[UR4][R10.64] ;  /* 0x000000040a107981 */ /* 0x000ee8000c1e1900 */
[----:B------:R-:W4:Y:S01]  /*0190*/  LDG.E R0, desc[UR4][R6.64] ;  /* 0x0000000406007981 */ /* 0x000f22000c1e1900 */
[----:B--2---:R-:W-:Y:S08]  /*01a0*/  F2F.F64.F32 R4, UR6 ;  /* 0x0000000600047d10 */ /* 0x004ff00008201800 */
[----:B---3--:R-:W1:Y:S01]  /*01b0*/  F2F.F64.F32 R12, R16 ;  /* 0x00000010000c7310 */ /* 0x008e620000201800 */
[----:B----4-:R-:W-:Y:S01]  /*01c0*/  FFMA R0, R0, UR6, R15 ;  /* 0x0000000600007c23 */ /* 0x010fe2000800000f */
[----:B-1----:R-:W-:-:S06]  /*01d0*/  DMUL R14, R12, 0.5 ;  /* 0x3fe000000c0e7828 */ /* 0x002fcc0000000000 */
[----:B------:R-:W1:Y:S02]  /*01e0*/  F2F.F64.F32 R12, R0 ;  /* 0x00000000000c7310 */ /* 0x000e640000201800 */
[----:B------:R-:W-:-:S08]  /*01f0*/  DMUL R14, R14, R4 ;  /* 0x000000040e0e7228 */ /* 0x000fd00000000000 */
[----:B-1----:R-:W-:-:S10]  /*0200*/  DFMA R12, R4, R14, R12 ;  /* 0x0000000e040c722b */ /* 0x002fd4000000000c */
[----:B------:R-:W1:Y:S02]  /*0210*/  F2F.F32.F64 R13, R12 ;  /* 0x0000000c000d7310 */ /* 0x000e640000301000 */
[----:B-1----:R1:W-:Y:S04]  /*0220*/  STG.E desc[UR4][R2.64], R13 ;  /* 0x0000000d02007986 */ /* 0x0023e8000c101904 */
[----:B0-----:R-:W2:Y:S04]  /*0230*/  LDG.E R19, desc[UR4][R10.64+0x4] ;  /* 0x000004040a137981 */ /* 0x001ea8000c1e1900 */
[----:B------:R-:W3:Y:S04]  /*0240*/  LDG.E R17, desc[UR4][R8.64+0x4] ;  /* 0x0000040408117981 */ /* 0x000ee8000c1e1900 */
[----:B------:R-:W3:Y:S01]  /*0250*/  LDG.E R16, desc[UR4][R6.64+0x4] ;  /* 0x0000040406107981 */ /* 0x000ee2000c1e1900 */
[----:B--2---:R-:W0:Y:S01]  /*0260*/  F2F.F64.F32 R14, R19 ;  /* 0x00000013000e7310 */ /* 0x004e220000201800 */
[----:B---3--:R-:W-:Y:S01]  /*0270*/  FFMA R18, R16, UR6, R17 ;  /* 0x0000000610127c23 */ /* 0x008fe20008000011 */
[----:B0-----:R-:W-:-:S06]  /*0280*/  DMUL R16, R14, 0.5 ;  /* 0x3fe000000e107828 */ /* 0x001fcc0000000000 */
[----:B------:R-:W0:Y:S02]  /*0290*/  F2F.F64.F32 R14, R18 ;  /* 0x00000012000e7310 */ /* 0x000e240000201800 */
[----:B------:R-:W-:-:S08]  /*02a0*/  DMUL R16, R4, R16 ;  /* 0x0000001004107228 */ /* 0x000fd00000000000 */
[----:B0-----:R-:W-:-:S10]  /*02b0*/  DFMA R14, R4, R16, R14 ;  /* 0x00000010040e722b */ /* 0x001fd4000000000e */
[----:B------:R-:W0:Y:S02]  /*02c0*/  F2F.F32.F64 R15, R14 ;  /* 0x0000000e000f7310 */ /* 0x000e240000301000 */
[----:B0-----:R-:W-:Y:S04]  /*02d0*/  STG.E desc[UR4][R2.64+0x4], R15 ;  /* 0x0000040f02007986 */ /* 0x001fe8000c101904 */
[----:B------:R-:W1:Y:S04]  /*02e0*/  LDG.E R10, desc[UR4][R10.64+0x8] ;  /* 0x000008040a0a7981 */ /* 0x000e68000c1e1900 */
[----:B------:R-:W2:Y:S04]  /*02f0*/  LDG.E R8, desc[UR4][R8.64+0x8] ;  /* 0x0000080408087981 */ /* 0x000ea8000c1e1900 */
[----:B------:R-:W2:Y:S01]  /*0300*/  LDG.E R7, desc[UR4][R6.64+0x8] ;  /* 0x0000080406077981 */ /* 0x000ea2000c1e1900 */
[----:B-1----:R-:W0:Y:S01]  /*0310*/  F2F.F64.F32 R12, R10 ;  /* 0x0000000a000c7310 */ /* 0x002e220000201800 */
[----:B--2---:R-:W-:Y:S01]  /*0320*/  FFMA R0, R7, UR6, R8 ;  /* 0x0000000607007c23 */ /* 0x004fe20008000008 */
[----:B0-----:R-:W-:-:S06]  /*0330*/  DMUL R16, R12, 0.5 ;  /* 0x3fe000000c107828 */ /* 0x001fcc0000000000 */
[----:B------:R-:W0:Y:S02]  /*0340*/  F2F.F64.F32 R12, R0 ;  /* 0x00000000000c7310 */ /* 0x000e240000201800 */
[----:B------:R-:W-:-:S08]  /*0350*/  DMUL R16, R4, R16 ;  /* 0x0000001004107228 */ /* 0x000fd00000000000 */
[----:B0-----:R-:W-:-:S10]  /*0360*/  DFMA R12, R4, R16, R12 ;  /* 0x00000010040c722b */ /* 0x001fd4000000000c */
[----:B------:R-:W0:Y:S02]  /*0370*/  F2F.F32.F64 R13, R12 ;  /* 0x0000000c000d7310 */ /* 0x000e240000301000 */
[----:B0-----:R-:W-:Y:S01]  /*0380*/  STG.E desc[UR4][R2.64+0x8], R13 ;  /* 0x0000080d02007986 */ /* 0x001fe2000c101904 */
[----:B------:R-:W-:Y:S05]  /*0390*/  EXIT ;  /* 0x000000000000794d */ /* 0x000fea0003800000 */
.L_x_10:
        /* <DEDUP_REMOVED lines=14> */
.L_x_38:


//--------------------- .text._Z21compute_accelerationsP6float4P6float3jPff --------------------------
	.section	.text._Z21compute_accelerationsP6float4P6float3jPff,"ax",@progbits
	.align	128
        .global         _Z21compute_accelerationsP6float4P6float3jPff
        .type           _Z21compute_accelerationsP6float4P6float3jPff,@function
        .size           _Z21compute_accelerationsP6float4P6float3jPff,(.L_x_36 - _Z21compute_accelerationsP6float4P6float3jPff)
        .other          _Z21compute_accelerationsP6float4P6float3jPff,@"STO_CUDA_ENTRY STV_DEFAULT"
_Z21compute_accelerationsP6float4P6float3jPff:
.text._Z21compute_accelerationsP6float4P6float3jPff:
        /* <DEDUP_REMOVED lines=10> */
[----:B0-----:R-:W-:-:S06]  /*00a0*/  IMAD.WIDE R4, R2, 0x10, R4 ;  /* 0x0000001002047825 */ /* 0x001fcc00078e0204 */
[----:B-1----:R-:W5:Y:S01]  /*00b0*/  LDG.E.128 R4, desc[UR8][R4.64] ;  /* 0x0000000804047981 */ /* 0x002f62000c1e1d00 */
[----:B------:R-:W0:Y:S01]  /*00c0*/  S2UR UR5, SR_CgaCtaId ;  /* 0x00000000000579c3 */ /* 0x000e220000008800 */
[----:B------:R-:W-:Y:S01]  /*00d0*/  UMOV UR4, 0x400 ;  /* 0x0000040000047882 */ /* 0x000fe20000000000 */
[----:B------:R-:W-:Y:S01]  /*00e0*/  IMAD.MOV.U32 R16, RZ, RZ, RZ ;  /* 0x000000ffff107224 */ /* 0x000fe200078e00ff */
[----:B------:R-:W-:Y:S01]  /*00f0*/  CS2R R14, SRZ ;  /* 0x00000000000e7805 */ /* 0x000fe2000001ff00 */
[----:B------:R-:W1:Y:S01]  /*0100*/  LDCU UR10, c[0x0][0x370] ;  /* 0x00006e00ff0a77ac */ /* 0x000e620008000800 */
[----:B0-----:R-:W-:-:S03]  /*0110*/  ULEA UR5, UR5, UR4, 0x18 ;  /* 0x0000000405057291 */ /* 0x001fc6000f8ec0ff */
[----:B------:R-:W-:-:S03]  /*0120*/  UMOV UR4, URZ ;  /* 0x000000ff00047c82 */ /* 0x000fc60008000000 */
[----:B-1----:R-:W-:-:S07]  /*0130*/  LEA R13, R12, UR5, 0x4 ;  /* 0x000000050c0d7c11 */ /* 0x002fce000f8e20ff */
.L_x_20:
[----:B0-----:R-:W0:Y:S01]  /*0140*/  LDC.64 R8, c[0x0][0x380] ;  /* 0x0000e000ff087b82 */ /* 0x001e220000000a00 */
[----:B------:R-:W-:Y:S01]  /*0150*/  USHF.L.U32 UR6, UR4, 0x8, URZ ;  /* 0x0000000804067899 */ /* 0x000fe200080006ff */
[----:B------:R-:W1:Y:S05]  /*0160*/  LDCU UR7, c[0x0][0x390] ;  /* 0x00007200ff0777ac */ /* 0x000e6a0008000800 */
[----:B------:R-:W-:-:S04]  /*0170*/  VIADD R3, R12, UR6 ;  /* 0x000000060c037c36 */ /* 0x000fc80008000000 */
[----:B0-----:R-:W-:-:S06]  /*0180*/  IMAD.WIDE.U32 R8, R3, 0x10, R8 ;  /* 0x0000001003087825 */ /* 0x001fcc00078e0008 */
[----:B--2---:R-:W2:Y:S01]  /*0190*/  LDG.E.128 R8, desc[UR8][R8.64] ;  /* 0x0000000808087981 */ /* 0x004ea2000c1e1d00 */
[----:B-1----:R-:W-:Y:S02]  /*01a0*/  UISETP.GE.U32.AND UP0, UPT, UR6, UR7, UPT ;  /* 0x000000070600728c */ /* 0x002fe4000bf06070 */
[----:B------:R-:W-:-:S04]  /*01b0*/  UIADD3 UR4, UPT, UPT, UR4, 0x1, URZ ;  /* 0x0000000104047890 */ /* 0x000fc8000fffe0ff */
[----:B------:R-:W-:Y:S01]  /*01c0*/  UISETP.NE.AND UP1, UPT, UR4, UR10, UPT ;  /* 0x0000000a0400728c */ /* 0x000fe2000bf25270 */
[----:B--2---:R0:W-:Y:S01]  /*01d0*/  STS.128 [R13], R8 ;  /* 0x000000080d007388 */ /* 0x0041e20000000c00 */
[----:B------:R-:W-:Y:S06]  /*01e0*/  BAR.SYNC.DEFER_BLOCKING 0x0 ;  /* 0x0000000000007b1d */ /* 0x000fec0000010000 */
[----:B------:R-:W-:Y:S05]  /*01f0*/  BRA.U UP0, `(.L_x_11) ;  /* 0x0000000100dc7547 */ /* 0x000fea000b800000 */
[----:B------:R-:W1:Y:S01]  /*0200*/  LDC R22, c[0x0][0x390] ;  /* 0x0000e400ff167b82 */ /* 0x000e620000000800 */
[----:B------:R-:W-:Y:S01]  /*0210*/  HFMA2 R21, -RZ, RZ, 0, 5.9604644775390625e-08 ;  /* 0x00000001ff157431 */ /* 0x000fe200000001ff */
[----:B------:R-:W-:Y:S01]  /*0220*/  IADD3 R20, PT, PT, -R2, UR6, RZ ;  /* 0x0000000602147c10 */ /* 0x000fe2000fffe1ff */
[----:B------:R-:W-:-:S05]  /*0230*/  UMOV UR7, UR5 ;  /* 0x0000000500077c82 */ /* 0x000fca0008000000 */
[----:B-----5:R-:W2:Y:S02]  /*0240*/  LDC R7, c[0x0][0x3a0] ;  /* 0x0000e800ff077b82 */ /* 0x020ea40000000800 */
.L_x_19:
[----:B------:R-:W-:Y:S01]  /*0250*/  ISETP.NE.AND P0, PT, R20, RZ, PT ;  /* 0x000000ff1400720c */ /* 0x000fe20003f05270 */
[----:B------:R-:W-:-:S12]  /*0260*/  BSSY.RECONVERGENT B0, `(.L_x_12) ;  /* 0x0000028000007945 */ /* 0x000fd80003800200 */
[----:B------:R-:W-:Y:S05]  /*0270*/  @!P0 BRA `(.L_x_13) ;  /* 0x0000000000988947 */ /* 0x000fea0003800000 */
[----:B0-----:R-:W0:Y:S01]  /*0280*/  LDS.128 R8, [UR7] ;  /* 0x00000007ff087984 */ /* 0x001e220008000c00 */
[----:B------:R-:W-:Y:S01]  /*0290*/  BSSY.RECONVERGENT B1, `(.L_x_14) ;  /* 0x0000015000017945 */ /* 0x000fe20003800200 */
[----:B0-----:R-:W-:Y:S01]  /*02a0*/  FADD R18, R5, -R9 ;  /* 0x8000000905127221 */ /* 0x001fe20000000000 */
[----:B------:R-:W-:Y:S01]  /*02b0*/  FADD R17, R4, -R8 ;  /* 0x8000000804117221 */ /* 0x000fe20000000000 */
[----:B------:R-:W-:Y:S02]  /*02c0*/  FADD R19, R6, -R10 ;  /* 0x8000000a06137221 */ /* 0x000fe40000000000 */
[----:B------:R-:W-:-:S04]  /*02d0*/  FMUL R0, R18, R18 ;  /* 0x0000001212007220 */ /* 0x000fc80000400000 */
[----:B------:R-:W-:-:S04]  /*02e0*/  FFMA R0, R17, R17, R0 ;  /* 0x0000001111007223 */ /* 0x000fc80000000000 */
[----:B------:R-:W-:-:S04]  /*02f0*/  FFMA R0, R19, R19, R0 ;  /* 0x0000001313007223 */ /* 0x000fc80000000000 */
[----:B--2---:R-:W-:-:S04]  /*0300*/  FFMA R0, R7, R7, R0 ;  /* 0x0000000707007223 */ /* 0x004fc80000000000 */
[----:B------:R-:W-:-:S04]  /*0310*/  FMUL R3, R0, R0 ;  /* 0x0000000000037220 */ /* 0x000fc80000400000 */
[----:B------:R-:W-:-:S04]  /*0320*/  FMUL R0, R0, R3 ;  /* 0x0000000300007220 */ /* 0x000fc80000400000 */
[----:B------:R-:W-:Y:S01]  /*0330*/  VIADD R3, R0, 0xf3000000 ;  /* 0xf300000000037836 */ /* 0x000fe20000000000 */
[----:B------:R0:W2:Y:S04]  /*0340*/  MUFU.RSQ R9, R0 ;  /* 0x0000000000097308 */ /* 0x0000a80000001400 */
[----:B------:R-:W-:-:S13]  /*0350*/  ISETP.GT.U32.AND P0, PT, R3, 0x727fffff, PT ;  /* 0x727fffff0300780c */ /* 0x000fda0003f04070 */
[----:B0-2---:R-:W-:Y:S05]  /*0360*/  @!P0 BRA `(.L_x_15) ;  /* 0x00000000000c8947 */ /* 0x005fea0003800000 */
[----:B------:R-:W-:-:S07]  /*0370*/  MOV R24, 0x390 ;  /* 0x0000039000187802 */ /* 0x000fce0000000f00 */
[----:B-1----:R-:W-:Y:S05]  /*0380*/  CALL.REL.NOINC `($__internal_1_$__cuda_sm20_sqrt_rn_f32_slowpath) ;  /* 0x0000000000b07944 */ /* 0x002fea0003c00000 */
[----:B------:R-:W-:Y:S05]  /*0390*/  BRA `(.L_x_16) ;  /* 0x0000000000107947 */ /* 0x000fea0003800000 */
.L_x_15:
[----:B------:R-:W-:Y:S01]  /*03a0*/  FMUL.FTZ R3, R0, R9 ;  /* 0x0000000900037220 */ /* 0x000fe20000410000 */
[----:B------:R-:W-:-:S03]  /*03b0*/  FMUL.FTZ R8, R9, 0.5 ;  /* 0x3f00000009087820 */ /* 0x000fc60000410000 */
[----:B------:R-:W-:-:S04]  /*03c0*/  FFMA R0, -R3, R3, R0 ;  /* 0x0000000303007223 */ /* 0x000fc80000000100 */
[----:B------:R-:W-:-:S07]  /*03d0*/  FFMA R3, R0, R8, R3 ;  /* 0x0000000800037223 */ /* 0x000fce0000000003 */
.L_x_16:
[----:B------:R-:W-:Y:S05]  /*03e0*/  BSYNC.RECONVERGENT B1 ;  /* 0x0000000000017941 */ /* 0x000fea0003800200 */
.L_x_14:
[----:B------:R-:W0:Y:S01]  /*03f0*/  MUFU.RCP R0, R3 ;  /* 0x0000000300007308 */ /* 0x000e220000001000 */
[----:B------:R-:W-:Y:S07]  /*0400*/  BSSY.RECONVERGENT B1, `(.L_x_17) ;  /* 0x000000a000017945 */ /* 0x000fee0003800200 */
[----:B------:R-:W2:Y:S01]  /*0410*/  FCHK P0, R11, R3 ;  /* 0x000000030b007302 */ /* 0x000ea20000000000 */
[----:B0-----:R-:W-:-:S04]  /*0420*/  FFMA R9, R0, -R3, 1 ;  /* 0x3f80000000097423 */ /* 0x001fc80000000803 */
[----:B------:R-:W-:-:S04]  /*0430*/  FFMA R0, R0, R9, R0 ;  /* 0x0000000900007223 */ /* 0x000fc80000000000 */
[----:B------:R-:W-:-:S04]  /*0440*/  FFMA R8, R11, R0, RZ ;  /* 0x000000000b087223 */ /* 0x000fc800000000ff */
[----:B------:R-:W-:-:S04]  /*0450*/  FFMA R9, R8, -R3, R11 ;  /* 0x8000000308097223 */ /* 0x000fc8000000000b */
[----:B------:R-:W-:Y:S01]  /*0460*/  FFMA R0, R0, R9, R8 ;  /* 0x0000000900007223 */ /* 0x000fe20000000008 */
[----:B--2---:R-:W-:Y:S06]  /*0470*/  @!P0 BRA `(.L_x_18) ;  /* 0x0000000000088947 */ /* 0x004fec0003800000 */
[----:B------:R-:W-:-:S07]  /*0480*/  MOV R10, 0x4a0 ;  /* 0x000004a0000a7802 */ /* 0x000fce0000000f00 */
[----:B-1----:R-:W-:Y:S05]  /*0490*/  CALL.REL.NOINC `($__internal_2_$__cuda_sm3x_div_rn_noftz_f32_slowpath) ;  /* 0x0000000000c47944 */ /* 0x002fea0003c00000 */
.L_x_18:
[----:B------:R-:W-:Y:S05]  /*04a0*/  BSYNC.RECONVERGENT B1 ;  /* 0x0000000000017941 */ /* 0x000fea0003800200 */
.L_x_17:
[-C--:B------:R-:W-:Y:S01]  /*04b0*/  FFMA R16, -R17, R0.reuse, R16 ;  /* 0x0000000011107223 */ /* 0x080fe20000000110 */
[-C--:B------:R-:W-:Y:S01]  /*04c0*/  FFMA R15, -R18, R0.reuse, R15 ;  /* 0x00000000120f7223 */ /* 0x080fe2000000010f */
[----:B------:R-:W-:-:S07]  /*04d0*/  FFMA R14, -R19, R0, R14 ;  /* 0x00000000130e7223 */ /* 0x000fce000000010e */
.L_x_13:
[----:B------:R-:W-:Y:S05]  /*04e0*/  BSYNC.RECONVERGENT B0 ;  /* 0x0000000000007941 */ /* 0x000fea0003800200 */
.L_x_12:
[----:B------:R-:W-:Y:S01]  /*04f0*/  UIADD3 UR6, UPT, UPT, UR6, 0x1, URZ ;  /* 0x0000000106067890 */ /* 0x000fe2000fffe0ff */
[C---:B------:R-:W-:Y:S01]  /*0500*/  VIADD R0, R21.reuse, 0xffffffff ;  /* 0xffffffff15007836 */ /* 0x040fe20000000000 */
[----:B------:R-:W-:Y:S01]  /*0510*/  UIADD3 UR7, UPT, UPT, UR7, 0x10, URZ ;  /* 0x0000001007077890 */ /* 0x000fe2000fffe0ff */
[----:B------:R-:W-:Y:S01]  /*0520*/  IADD3 R20, PT, PT, R20, 0x1, RZ ;  /* 0x0000000114147810 */ /* 0x000fe20007ffe0ff */
[----:B------:R-:W-:Y:S02]  /*0530*/  VIADD R21, R21, 0x1 ;  /* 0x0000000115157836 */ /* 0x000fe40000000000 */
[----:B------:R-:W-:Y:S02]  /*0540*/  ISETP.GE.U32.AND P0, PT, R0, 0xff, PT ;  /* 0x000000ff0000780c */ /* 0x000fe40003f06070 */
[----:B-1----:R-:W-:-:S13]  /*0550*/  ISETP.GT.U32.AND P1, PT, R22, UR6, PT ;  /* 0x0000000616007c0c */ /* 0x002fda000bf24070 */
[----:B------:R-:W-:Y:S05]  /*0560*/  @!P0 BRA P1, `(.L_x_19) ;  /* 0xfffffffc00388947 */ /* 0x000fea000083ffff */
.L_x_11:
[----:B------:R-:W-:Y:S06]  /*0570*/  BAR.SYNC.DEFER_BLOCKING 0x0 ;  /* 0x0000000000007b1d */ /* 0x000fec0000010000 */
[----:B------:R-:W-:Y:S05]  /*0580*/  BRA.U UP1, `(.L_x_20) ;  /* 0xfffffff901ec7547 */ /* 0x000fea000b83ffff */
[----:B-----5:R-:W1:Y:S01]  /*0590*/  LDC.64 R4, c[0x0][0x388] ;  /* 0x0000e200ff047b82 */ /* 0x020e620000000a00 */
[----:B------:R-:W-:-:S04]  /*05a0*/  FMUL R0, R16, R16 ;  /* 0x0000001010007220 */ /* 0x000fc80000400000 */
[----:B0-----:R-:W-:-:S03]  /*05b0*/  FFMA R9, R15, R15, R0 ;  /* 0x0000000f0f097223 */ /* 0x001fc60000000000 */
[----:B--2---:R-:W0:Y:S01]  /*05c0*/  LDC.64 R6, c[0x0][0x398] ;  /* 0x0000e600ff067b82 */ /* 0x004e220000000a00 */
[----:B------:R-:W-:Y:S01]  /*05d0*/  FFMA R9, R14, R14, R9 ;  /* 0x0000000e0e097223 */ /* 0x000fe20000000009 */
[----:B-1----:R-:W-:-:S05]  /*05e0*/  IMAD.WIDE R4, R2, 0xc, R4 ;  /* 0x0000000c02047825 */ /* 0x002fca00078e0204 */
[----:B------:R-:W-:Y:S01]  /*05f0*/  STG.E desc[UR8][R4.64], R16 ;  /* 0x0000001004007986 */ /* 0x000fe2000c101908 */
[----:B0-----:R-:W-:-:S03]  /*0600*/  IMAD.WIDE R2, R2, 0x4, R6 ;  /* 0x0000000402027825 */ /* 0x001fc600078e0206 */
[----:B------:R-:W-:Y:S04]  /*0610*/  STG.E desc[UR8][R4.64+0x4], R15 ;  /* 0x0000040f04007986 */ /* 0x000fe8000c101908 */
[----:B------:R-:W-:Y:S04]  /*0620*/  STG.E desc[UR8][R4.64+0x8], R14 ;  /* 0x0000080e04007986 */ /* 0x000fe8000c101908 */
[----:B------:R-:W-:Y:S01]  /*0630*/  STG.E desc[UR8][R2.64], R9 ;  /* 0x0000000902007986 */ /* 0x000fe2000c101908 */
[----:B------:R-:W-:Y:S05]  /*0640*/  EXIT ;  /* 0x000000000000794d */ /* 0x000fea0003800000 */
        .weak           $__internal_1_$__cuda_sm20_sqrt_rn_f32_slowpath
        .type           $__internal_1_$__cuda_sm20_sqrt_rn_f32_slowpath,@function
        .size           $__internal_1_$__cuda_sm20_sqrt_rn_f32_slowpath,($__internal_2_$__cuda_sm3x_div_rn_noftz_f32_slowpath - $__internal_1_$__cuda_sm20_sqrt_rn_f32_slowpath)
$__internal_1_$__cuda_sm20_sqrt_rn_f32_slowpath:
[----:B------:R-:W-:-:S13]  /*0650*/  LOP3.LUT P0, RZ, R0, 0x7fffffff, RZ, 0xc0, !PT ;  /* 0x7fffffff00ff7812 */ /* 0x000fda000780c0ff */
[----:B------:R-:W-:Y:S01]  /*0660*/  @!P0 IMAD.MOV.U32 R3, RZ, RZ, R0 ;  /* 0x000000ffff038224 */ /* 0x000fe200078e0000 */
[----:B------:R-:W-:Y:S06]  /*0670*/  @!P0 BRA `(.L_x_21) ;  /* 0x0000000000408947 */ /* 0x000fec0003800000 */
[----:B------:R-:W-:-:S13]  /*0680*/  FSETP.GEU.FTZ.AND P0, PT, R0, RZ, PT ;  /* 0x000000ff0000720b */ /* 0x000fda0003f1e000 */
[----:B------:R-:W-:Y:S01]  /*0690*/  @!P0 MOV R3, 0x7fffffff ;  /* 0x7fffffff00038802 */ /* 0x000fe20000000f00 */
[----:B------:R-:W-:Y:S06]  /*06a0*/  @!P0 BRA `(.L_x_21) ;  /* 0x0000000000348947 */ /* 0x000fec0003800000 */
[----:B------:R-:W-:-:S13]  /*06b0*/  FSETP.GTU.FTZ.AND P0, PT, |R0|, +INF , PT ;  /* 0x7f8000000000780b */ /* 0x000fda0003f1c200 */
[----:B------:R-:W-:Y:S01]  /*06c0*/  @P0 FADD.FTZ R3, R0, 1 ;  /* 0x3f80000000030421 */ /* 0x000fe20000010000 */
[----:B------:R-:W-:Y:S06]  /*06d0*/  @P0 BRA `(.L_x_21) ;  /* 0x0000000000280947 */ /* 0x000fec0003800000 */
[----:B------:R-:W-:-:S13]  /*06e0*/  FSETP.NEU.FTZ.AND P0, PT, |R0|, +INF , PT ;  /* 0x7f8000000000780b */ /* 0x000fda0003f1d200 */
[----:B------:R-:W-:-:S04]  /*06f0*/  @P0 FFMA R8, R0, 1.84467440737095516160e+19, RZ ;  /* 0x5f80000000080823 */ /* 0x000fc800000000ff */
[----:B------:R-:W0:Y:S02]  /*0700*/  @P0 MUFU.RSQ R3, R8 ;  /* 0x0000000800030308 */ /* 0x000e240000001400 */
[----:B0-----:R-:W-:Y:S01]  /*0710*/  @P0 FMUL.FTZ R9, R8, R3 ;  /* 0x0000000308090220 */ /* 0x001fe20000410000 */
[----:B------:R-:W-:Y:S01]  /*0720*/  @P0 FMUL.FTZ R23, R3, 0.5 ;  /* 0x3f00000003170820 */ /* 0x000fe20000410000 */
[----:B------:R-:W-:Y:S02]  /*0730*/  @!P0 IMAD.MOV.U32 R3, RZ, RZ, R0 ;  /* 0x000000ffff038224 */ /* 0x000fe400078e0000 */
[----:B------:R-:W-:-:S04]  /*0740*/  @P0 FADD.FTZ R10, -R9, -RZ ;  /* 0x800000ff090a0221 */ /* 0x000fc80000010100 */
[----:B------:R-:W-:-:S04]  /*0750*/  @P0 FFMA R10, R9, R10, R8 ;  /* 0x0000000a090a0223 */ /* 0x000fc80000000008 */
[----:B------:R-:W-:-:S04]  /*0760*/  @P0 FFMA R10, R10, R23, R9 ;  /* 0x000000170a0a0223 */ /* 0x000fc80000000009 */
[----:B------:R-:W-:-:S07]  /*0770*/  @P0 FMUL.FTZ R3, R10, 2.3283064365386962891e-10 ;  /* 0x2f8000000a030820 */ /* 0x000fce0000410000 */
.L_x_21:
[----:B------:R-:W-:Y:S02]  /*0780*/  HFMA2 R9, -RZ, RZ, 0, 0 ;  /* 0x00000000ff097431 */ /* 0x000fe400000001ff */
[----:B------:R-:W-:-:S04]  /*0790*/  IMAD.MOV.U32 R8, RZ, RZ, R24 ;  /* 0x000000ffff087224 */ /* 0x000fc800078e0018 */
[----:B------:R-:W-:Y:S05]  /*07a0*/  RET.REL.NODEC R8 `(_Z21compute_accelerationsP6float4P6float3jPff) ;  /* 0xfffffff808147950 */ /* 0x000fea0003c3ffff */
        .weak           $__internal_2_$__cuda_sm3x_div_rn_noftz_f32_slowpath
        .type           $__internal_2_$__cuda_sm3x_div_rn_noftz_f32_slowpath,@function
        .size           $__internal_2_$__cuda_sm3x_div_rn_noftz_f32_slowpath,(.L_x_36 - $__internal_2_$__cuda_sm3x_div_rn_noftz_f32_slowpath)
$__internal_2_$__cuda_sm3x_div_rn_noftz_f32_slowpath:
[----:B------:R-:W-:Y:S01]  /*07b0*/  SHF.R.U32.HI R9, RZ, 0x17, R3 ;  /* 0x00000017ff097819 */ /* 0x000fe20000011603 */
[----:B------:R-:W-:Y:S01]  /*07c0*/  BSSY.RECONVERGENT B2, `(.L_x_22) ;  /* 0x0000063000027945 */ /* 0x000fe20003800200 */
[----:B------:R-:W-:Y:S02]  /*07d0*/  SHF.R.U32.HI R24, RZ, 0x17, R11 ;  /* 0x00000017ff187819 */ /* 0x000fe4000001160b */
[----:B------:R-:W-:Y:S02]  /*07e0*/  LOP3.LUT R9, R9, 0xff, RZ, 0xc0, !PT ;  /* 0x000000ff09097812 */ /* 0x000fe400078ec0ff */
[----:B------:R-:W-:-:S03]  /*07f0*/  LOP3.LUT R24, R24, 0xff, RZ, 0xc0, !PT ;  /* 0x000000ff18187812 */ /* 0x000fc600078ec0ff */
[----:B------:R-:W-:Y:S02]  /*0800*/  VIADD R25, R9, 0xffffffff ;  /* 0xffffffff09197836 */ /* 0x000fe40000000000 */
[----:B------:R-:W-:-:S03]  /*0810*/  VIADD R23, R24, 0xffffffff ;  /* 0xffffffff18177836 */ /* 0x000fc60000000000 */
[----:B------:R-:W-:-:S04]  /*0820*/  ISETP.GT.U32.AND P0, PT, R25, 0xfd, PT ;  /* 0x000000fd1900780c */ /* 0x000fc80003f04070 */
[----:B------:R-:W-:-:S13]  /*0830*/  ISETP.GT.U32.OR P0, PT, R23, 0xfd, P0 ;  /* 0x000000fd1700780c */ /* 0x000fda0000704470 */
[----:B------:R-:W-:Y:S01]  /*0840*/  @!P0 MOV R8, RZ ;  /* 0x000000ff00088202 */ /* 0x000fe20000000f00 */
[----:B------:R-:W-:Y:S06]  /*0850*/  @!P0 BRA `(.L_x_23) ;  /* 0x0000000000608947 */ /* 0x000fec0003800000 */
[----:B------:R-:W-:Y:S01]  /*0860*/  FSETP.GTU.FTZ.AND P1, PT, |R3|, +INF , PT ;  /* 0x7f8000000300780b */ /* 0x000fe20003f3c200 */
[----:B------:R-:W-:Y:S01]  /*0870*/  IMAD.MOV.U32 R0, RZ, RZ, R11 ;  /* 0x000000ffff007224 */ /* 0x000fe200078e000b */
[----:B------:R-:W-:-:S04]  /*0880*/  FSETP.GTU.FTZ.AND P0, PT, |R11|, +INF , PT ;  /* 0x7f8000000b00780b */ /* 0x000fc80003f1c200 */
[----:B------:R-:W-:-:S13]  /*0890*/  PLOP3.LUT P0, PT, P0, P1, PT, 0xf8, 0x8f ;  /* 0x00000000008f781c */ /* 0x000fda0000703f70 */
[----:B------:R-:W-:Y:S05]  /*08a0*/  @P0 BRA `(.L_x_24) ;  /* 0x00000004004c0947 */ /* 0x000fea0003800000 */
[----:B------:R-:W-:-:S13]  /*08b0*/  LOP3.LUT P0, RZ, R3, 0x7fffffff, R11, 0xc8, !PT ;  /* 0x7fffffff03ff7812 */ /* 0x000fda000780c80b */
        /* <DEDUP_REMOVED lines=13> */
[----:B------:R-:W-:Y:S01]  /*0990*/  @P0 IMAD.MOV.U32 R8, RZ, RZ, RZ ;  /* 0x000000ffff080224 */ /* 0x000fe200078e00ff */
[----:B------:R-:W-:Y:S01]  /*09a0*/  @!P0 MOV R8, 0xffffffc0 ;  /* 0xffffffc000088802 */ /* 0x000fe20000000f00 */
[----:B------:R-:W-:Y:S01]  /*09b0*/  @!P0 FFMA R11, R0, 1.84467440737095516160e+19, RZ ;  /* 0x5f800000000b8823 */ /* 0x000fe200000000ff */
[----:B------:R-:W-:-:S03]  /*09c0*/  @!P1 FFMA R3, R3, 1.84467440737095516160e+19, RZ ;  /* 0x5f80000003039823 */ /* 0x000fc600000000ff */
[----:B------:R-:W-:-:S07]  /*09d0*/  @!P1 VIADD R8, R8, 0x40 ;  /* 0x0000004008089836 */ /* 0x000fce0000000000 */
.L_x_23:
[----:B------:R-:W-:Y:S01]  /*09e0*/  LEA R0, R9, 0xc0800000, 0x17 ;  /* 0xc080000009007811 */ /* 0x000fe200078eb8ff */
[----:B------:R-:W-:Y:S01]  /*09f0*/  BSSY.RECONVERGENT B3, `(.L_x_28) ;  /* 0x0000036000037945 */ /* 0x000fe20003800200 */
[----:B------:R-:W-:-:S03]  /*0a00*/  IADD3 R24, PT, PT, R24, -0x7f, RZ ;  /* 0xffffff8118187810 */ /* 0x000fc60007ffe0ff */
[----:B------:R-:W-:Y:S02]  /*0a10*/  IMAD.IADD R23, R3, 0x1, -R0 ;  /* 0x0000000103177824 */ /* 0x000fe400078e0a00 */
[C---:B------:R-:W-:Y:S02]  /*0a20*/  IMAD R0, R24.reuse, -0x800000, R11 ;  /* 0xff80000018007824 */ /* 0x040fe400078e020b */
[----:B------:R0:W1:Y:S01]  /*0a30*/  MUFU.RCP R26, R23 ;  /* 0x00000017001a7308 */ /* 0x0000620000001000 */
[----:B------:R-:W-:Y:S01]  /*0a40*/  FADD.FTZ R3, -R23, -RZ ;  /* 0x800000ff17037221 */ /* 0x000fe20000010100 */
[----:B0-----:R-:W-:-:S05]  /*0a50*/  IADD3 R23, PT, PT, R24, 0x7f, -R9 ;  /* 0x0000007f18177810 */ /* 0x001fca0007ffe809 */
[----:B------:R-:W-:Y:S02]  /*0a60*/  IMAD.IADD R23, R23, 0x1, R8 ;  /* 0x0000000117177824 */ /* 0x000fe400078e0208 */
[----:B-1----:R-:W-:-:S04]  /*0a70*/  FFMA R25, R26, R3, 1 ;  /* 0x3f8000001a197423 */ /* 0x002fc80000000003 */
[----:B------:R-:W-:-:S04]  /*0a80*/  FFMA R11, R26, R25, R26 ;  /* 0x000000191a0b7223 */ /* 0x000fc8000000001a */
[----:B------:R-:W-:-:S04]  /*0a90*/  FFMA R26, R0, R11, RZ ;  /* 0x0000000b001a7223 */ /* 0x000fc800000000ff */
[----:B------:R-:W-:-:S04]  /*0aa0*/  FFMA R25, R3, R26, R0 ;  /* 0x0000001a03197223 */ /* 0x000fc80000000000 */
[----:B------:R-:W-:-:S04]  /*0ab0*/  FFMA R26, R11, R25, R26 ;  /* 0x000000190b1a7223 */ /* 0x000fc8000000001a */
[----:B------:R-:W-:-:S04]  /*0ac0*/  FFMA R3, R3, R26, R0 ;  /* 0x0000001a03037223 */ /* 0x000fc80000000000 */
        /* <DEDUP_REMOVED lines=15> */
[C---:B------:R-:W-:Y:S01]  /*0bc0*/  VIADD R24, R8.reuse, 0x20 ;  /* 0x0000002008187836 */ /* 0x040fe20000000000 */
[C---:B------:R-:W-:Y:S02]  /*0bd0*/  ISETP.NE.AND P2, PT, R8.reuse, RZ, PT ;  /* 0x000000ff0800720c */ /* 0x040fe40003f45270 */
[C---:B------:R-:W-:Y:S02]  /*0be0*/  ISETP.NE.AND P1, PT, R8.reuse, RZ, PT ;  /* 0x000000ff0800720c */ /* 0x040fe40003f25270 */
[----:B------:R-:W-:Y:S01]  /*0bf0*/  LOP3.LUT R23, R9, 0x7fffff, RZ, 0xc0, !PT ;  /* 0x007fffff09177812 */ /* 0x000fe200078ec0ff */
[CCC-:B------:R-:W-:Y:S01]  /*0c00*/  FFMA.RP R9, R11.reuse, R3.reuse, R26.reuse ;  /* 0x000000030b097223 */ /* 0x1c0fe2000000801a */
[----:B------:R-:W-:Y:S01]  /*0c10*/  FFMA.RM R26, R11, R3, R26 ;  /* 0x000000030b1a7223 */ /* 0x000fe2000000401a */
[----:B------:R-:W-:Y:S02]  /*0c20*/  IADD3 R8, PT, PT, -R8, RZ, RZ ;  /* 0x000000ff08087210 */ /* 0x000fe40007ffe1ff */
        /* <DEDUP_REMOVED lines=14> */
.L_x_30:
[----:B------:R-:W-:-:S04]  /*0d10*/  LOP3.LUT R0, R0, 0x80000000, RZ, 0xc0, !PT ;  /* 0x8000000000007812 */ /* 0x000fc800078ec0ff */
[----:B------:R-:W-:Y:S01]  /*0d20*/  LOP3.LUT R0, R0, 0x7f800000, RZ, 0xfc, !PT ;  /* 0x7f80000000007812 */ /* 0x000fe200078efcff */
[----:B------:R-:W-:Y:S06]  /*0d30*/  BRA `(.L_x_31) ;  /* 0x0000000000047947 */ /* 0x000fec0003800000 */
.L_x_29:
[----:B------:R-:W-:-:S07]  /*0d40*/  LEA R0, R23, R0, 0x17 ;  /* 0x0000000017007211 */ /* 0x000fce00078eb8ff */
.L_x_31:
[----:B------:R-:W-:Y:S05]  /*0d50*/  BSYNC.RECONVERGENT B3 ;  /* 0x0000000000037941 */ /* 0x000fea0003800200 */
.L_x_28:
[----:B------:R-:W-:Y:S05]  /*0d60*/  BRA `(.L_x_32) ;  /* 0x0000000000207947 */ /* 0x000fea0003800000 */
.L_x_27:
[----:B------:R-:W-:-:S04]  /*0d70*/  LOP3.LUT R0, R3, 0x80000000, R11, 0x48, !PT ;  /* 0x8000000003007812 */ /* 0x000fc800078e480b */
[----:B------:R-:W-:Y:S01]  /*0d80*/  LOP3.LUT R0, R0, 0x7f800000, RZ, 0xfc, !PT ;  /* 0x7f80000000007812 */ /* 0x000fe200078efcff */
[----:B------:R-:W-:Y:S06]  /*0d90*/  BRA `(.L_x_32) ;  /* 0x0000000000147947 */ /* 0x000fec0003800000 */
.L_x_26:
[----:B------:R-:W-:Y:S01]  /*0da0*/  LOP3.LUT R0, R3, 0x80000000, R11, 0x48, !PT ;  /* 0x8000000003007812 */ /* 0x000fe200078e480b */
[----:B------:R-:W-:Y:S06]  /*0db0*/  BRA `(.L_x_32) ;  /* 0x00000000000c7947 */ /* 0x000fec0003800000 */
.L_x_25:
[----:B------:R-:W0:Y:S01]  /*0dc0*/  MUFU.RSQ R0, -QNAN ;  /* 0xffc0000000007908 */ /* 0x000e220000001400 */
[----:B------:R-:W-:Y:S05]  /*0dd0*/  BRA `(.L_x_32) ;  /* 0x0000000000047947 */ /* 0x000fea0003800000 */
.L_x_24:
[----:B------:R-:W-:-:S07]  /*0de0*/  FADD.FTZ R0, R0, R3 ;  /* 0x0000000300007221 */ /* 0x000fce0000010000 */
.L_x_32:
[----:B------:R-:W-:Y:S05]  /*0df0*/  BSYNC.RECONVERGENT B2 ;  /* 0x0000000000027941 */ /* 0x000fea0003800200 */
.L_x_22:
[----:B------:R-:W-:Y:S02]  /*0e00*/  HFMA2 R9, -RZ, RZ, 0, 0 ;  /* 0x00000000ff097431 */ /* 0x000fe400000001ff */
[----:B------:R-:W-:-:S04]  /*0e10*/  IMAD.MOV.U32 R8, RZ, RZ, R10 ;  /* 0x000000ffff087224 */ /* 0x000fc800078e000a */
[----:B0-----:R-:W-:Y:S05]  /*0e20*/  RET.REL.NODEC R8 `(_Z21compute_accelerationsP6float4P6float3jPff) ;  /* 0xfffffff008747950 */ /* 0x001fea0003c3ffff */
.L_x_33:
        /* <DEDUP_REMOVED lines=13> */
.L_x_36:


//--------------------- .nv.shared.reserved.0     --------------------------
	.section	.nv.shared.reserved.0,"aw",@nobits
	.weak		__nv_reservedSMEM_offset_0_alias
	.size		__nv_reservedSMEM_offset_0_alias, 0, 64
	.other		__nv_reservedSMEM_offset_0_alias,@"STO_CUDA_RESERVED_SHARED STV_DEFAULT"
__nv_reservedSMEM_offset_0_alias:
	.zero		0
	.zero		64


//--------------------- .nv.shared._Z21compute_accelerationsP6float4P6float3jPff --------------------------
	.section	.nv.shared._Z21compute_accelerationsP6float4P6float3jPff,"aw",@nobits
	.sectionflags	@""
	.align	16
.nv.shared._Z21compute_accelerationsP6float4P6float3jPff:
	.zero		5120


//--------------------- .nv.constant0._Z14step_particlesP6float4P6float3S2_jff --------------------------
	.section	.nv.constant0._Z14step_particlesP6float4P6float3S2_jff,"a",@progbits
	.sectionflags	@""
	.align	4
.nv.constant0._Z14step_particlesP6float4P6float3S2_jff:
	.zero		932


//--------------------- .nv.constant0._Z20first_step_particlesP6float4P6float3S2_S2_jf --------------------------
	.section	.nv.constant0._Z20first_step_particlesP6float4P6float3S2_S2_jf,"a",@progbits
	.sectionflags	@""
	.align	4
.nv.constant0._Z20first_step_particlesP6float4P6float3S2_S2_jf:
	.zero		936


//--------------------- .nv.constant0._Z21compute_accelerationsP6float4P6float3jPff --------------------------
	.section	.nv.constant0._Z21compute_accelerationsP6float4P6float3jPff,"a",@progbits
	.sectionflags	@""
	.align	4
.nv.constant0._Z21compute_accelerationsP6float4P6float3jPff:
	.zero		932


//--------------------- SYMBOLS --------------------------

	.type		.nv.reservedSmem.offset0,@object
	.size		.nv.reservedSmem.offset0,0x4
	.type		.nv.reservedSmem.cap,@object
	.size		.nv.reservedSmem.cap,0x4
